	.target	sm_90a

	.elftype	@"ET_EXEC"


//--------------------- .note.nv.tkinfo           --------------------------
	.section	.note.nv.tkinfo,"",@"SHT_NOTE"
	.sectionflags	@"SHF_NOTE_NV_TKINFO"
	.tkinfo
        /*0018*/ 	.word	0x00000002
        /*0030*/ 	.string	""
        /*0030*/ 	.string	"ptxas"
        /*0030*/ 	.string	"Cuda compilation tools, release 13.0, V13.0.88"
        /*0030*/ 	.string	"Build cuda_13.0.r13.0/compiler.36424714_0"
        /*0030*/ 	.string	"-arch sm_90a -m 64 "



//--------------------- .note.nv.cuinfo           --------------------------
	.section	.note.nv.cuinfo,"",@"SHT_NOTE"
	.sectionflags	@"SHF_NOTE_NV_CUINFO"
        /*0018*/ 	.short	0x0002
        /*001a*/ 	.short	0x005a
        /*001c*/ 	.short	0x0082
	.zero		2


//--------------------- .nv.info                  --------------------------
	.section	.nv.info,"",@"SHT_CUDA_INFO"
	.align	4


	//----- nvinfo : EIATTR_REGCOUNT
	.align		4
        /*0000*/ 	.byte	0x04, 0x2f
        /*0002*/ 	.short	(.L_15 - .L_14)
	.align		4
.L_14:
        /*0004*/ 	.word	index@(_ZN7cutlass13device_kernelINS_4gemm6kernel13GemmUniversalIN4cute5tupleIJiiiiEEENS1_10collective13CollectiveMmaINS1_34MainloopSm90TmaGmmaWarpSpecializedILi12ENS5_IJNS4_1CILi1EEESB_SB_EEENS1_35KernelTmaWarpSpecializedCooperativeEEENS5_IJNSA_ILi384EEENSA_ILi192EEENSA_ILi16EEEEEENS_6half_tENS5_IJlSB_lEEESJ_SK_NS4_8TiledMMAINS4_8MMA_AtomIJNS4_4SM904GMMA26MMA_64x192x16_F32F16F16_SSILNSO_5MajorE0ELSQ_0ELNSO_7ScaleInE1ELSR_1EEEEEENS4_6LayoutINS5_IJNSA_ILi2EEESB_SB_EEENS5_IJSB_NSA_ILi0EEESX_EEEEENS5_IJNS4_10UnderscoreES10_S10_EEEEENS4_13SM90_TMA_LOADENS4_14ComposedLayoutINS4_7SwizzleILi1ELi4ELi3EEENS4_18smem_ptr_flag_bitsILi16EEENSU_INS5_IJNSA_ILi8EEESH_EEENS5_IJSH_SB_EEEEEEEvNS4_8identityES13_S1D_vS1E_EENS_8epilogue10collective6detail29Sm90TmaWarpSpecializedAdapterINS1H_15DefaultEpilogueISJ_SK_SK_NS1G_6thread17LinearCombinationISJ_Li1EffLNS1L_9ScaleType4KindE0ELNS_15FloatRoundStyleE2ESJ_EENS1_15EpilogueDefaultEEEEEvvEEEEvNT_6ParamsE)
        /*0008*/ 	.word	0x000000a8


	//----- nvinfo : EIATTR_FRAME_SIZE
	.align		4
.L_15:
        /*000c*/ 	.byte	0x04, 0x11
        /*000e*/ 	.short	(.L_17 - .L_16)
	.align		4
.L_16:
        /*0010*/ 	.word	index@(_ZN7cutlass13device_kernelINS_4gemm6kernel13GemmUniversalIN4cute5tupleIJiiiiEEENS1_10collective13CollectiveMmaINS1_34MainloopSm90TmaGmmaWarpSpecializedILi12ENS5_IJNS4_1CILi1EEESB_SB_EEENS1_35KernelTmaWarpSpecializedCooperativeEEENS5_IJNSA_ILi384EEENSA_ILi192EEENSA_ILi16EEEEEENS_6half_tENS5_IJlSB_lEEESJ_SK_NS4_8TiledMMAINS4_8MMA_AtomIJNS4_4SM904GMMA26MMA_64x192x16_F32F16F16_SSILNSO_5MajorE0ELSQ_0ELNSO_7ScaleInE1ELSR_1EEEEEENS4_6LayoutINS5_IJNSA_ILi2EEESB_SB_EEENS5_IJSB_NSA_ILi0EEESX_EEEEENS5_IJNS4_10UnderscoreES10_S10_EEEEENS4_13SM90_TMA_LOADENS4_14ComposedLayoutINS4_7SwizzleILi1ELi4ELi3EEENS4_18smem_ptr_flag_bitsILi16EEENSU_INS5_IJNSA_ILi8EEESH_EEENS5_IJSH_SB_EEEEEEEvNS4_8identityES13_S1D_vS1E_EENS_8epilogue10collective6detail29Sm90TmaWarpSpecializedAdapterINS1H_15DefaultEpilogueISJ_SK_SK_NS1G_6thread17LinearCombinationISJ_Li1EffLNS1L_9ScaleType4KindE0ELNS_15FloatRoundStyleE2ESJ_EENS1_15EpilogueDefaultEEEEEvvEEEEvNT_6ParamsE)
        /*0014*/ 	.word	0x00000308


	//----- nvinfo : EIATTR_MIN_STACK_SIZE
	.align		4
.L_17:
        /*0018*/ 	.byte	0x04, 0x12
        /*001a*/ 	.short	(.L_19 - .L_18)
	.align		4
.L_18:
        /*001c*/ 	.word	index@(_ZN7cutlass13device_kernelINS_4gemm6kernel13GemmUniversalIN4cute5tupleIJiiiiEEENS1_10collective13CollectiveMmaINS1_34MainloopSm90TmaGmmaWarpSpecializedILi12ENS5_IJNS4_1CILi1EEESB_SB_EEENS1_35KernelTmaWarpSpecializedCooperativeEEENS5_IJNSA_ILi384EEENSA_ILi192EEENSA_ILi16EEEEEENS_6half_tENS5_IJlSB_lEEESJ_SK_NS4_8TiledMMAINS4_8MMA_AtomIJNS4_4SM904GMMA26MMA_64x192x16_F32F16F16_SSILNSO_5MajorE0ELSQ_0ELNSO_7ScaleInE1ELSR_1EEEEEENS4_6LayoutINS5_IJNSA_ILi2EEESB_SB_EEENS5_IJSB_NSA_ILi0EEESX_EEEEENS5_IJNS4_10UnderscoreES10_S10_EEEEENS4_13SM90_TMA_LOADENS4_14ComposedLayoutINS4_7SwizzleILi1ELi4ELi3EEENS4_18smem_ptr_flag_bitsILi16EEENSU_INS5_IJNSA_ILi8EEESH_EEENS5_IJSH_SB_EEEEEEEvNS4_8identityES13_S1D_vS1E_EENS_8epilogue10collective6detail29Sm90TmaWarpSpecializedAdapterINS1H_15DefaultEpilogueISJ_SK_SK_NS1G_6thread17LinearCombinationISJ_Li1EffLNS1L_9ScaleType4KindE0ELNS_15FloatRoundStyleE2ESJ_EENS1_15EpilogueDefaultEEEEEvvEEEEvNT_6ParamsE)
        /*0020*/ 	.word	0x00000308
.L_19:


//--------------------- .nv.compat                --------------------------
	.section	.nv.compat,"",@"SHT_CUDA_COMPAT_INFO"
	.align	4
        /*0000*/ 	.byte	0x02, 0x09, 0x01, 0x00, 0x02, 0x02, 0x04, 0x00, 0x02, 0x05, 0x05, 0x00, 0x03, 0x07, 0x01, 0x01
        /*0010*/ 	.byte	0x02, 0x03, 0x01, 0x00, 0x02, 0x06, 0x01, 0x00, 0x04, 0x0b, 0x08, 0x00, 0x00, 0x00, 0x00, 0x00
        /*0020*/ 	.byte	0x00, 0x00, 0x00, 0x00


//--------------------- .nv.info._ZN7cutlass13device_kernelINS_4gemm6kernel13GemmUniversalIN4cute5tupleIJiiiiEEENS1_10collective13CollectiveMmaINS1_34MainloopSm90TmaGmmaWarpSpecializedILi12ENS5_IJNS4_1CILi1EEESB_SB_EEENS1_35KernelTmaWarpSpecializedCooperativeEEENS5_IJNSA_ILi384EEENSA_ILi192EEENSA_ILi16EEEEEENS_6half_tENS5_IJlSB_lEEESJ_SK_NS4_8TiledMMAINS4_8MMA_AtomIJNS4_4SM904GMMA26MMA_64x192x16_F32F16F16_SSILNSO_5MajorE0ELSQ_0ELNSO_7ScaleInE1ELSR_1EEEEEENS4_6LayoutINS5_IJNSA_ILi2EEESB_SB_EEENS5_IJSB_NSA_ILi0EEESX_EEEEENS5_IJNS4_10UnderscoreES10_S10_EEEEENS4_13SM90_TMA_LOADENS4_14ComposedLayoutINS4_7SwizzleILi1ELi4ELi3EEENS4_18smem_ptr_flag_bitsILi16EEENSU_INS5_IJNSA_ILi8EEESH_EEENS5_IJSH_SB_EEEEEEEvNS4_8identityES13_S1D_vS1E_EENS_8epilogue10collective6detail29Sm90TmaWarpSpecializedAdapterINS1H_15DefaultEpilogueISJ_SK_SK_NS1G_6thread17LinearCombinationISJ_Li1EffLNS1L_9ScaleType4KindE0ELNS_15FloatRoundStyleE2ESJ_EENS1_15EpilogueDefaultEEEEEvvEEEEvNT_6ParamsE --------------------------
	.section	.nv.info._ZN7cutlass13device_kernelINS_4gemm6kernel13GemmUniversalIN4cute5tupleIJiiiiEEENS1_10collective13CollectiveMmaINS1_34MainloopSm90TmaGmmaWarpSpecializedILi12ENS5_IJNS4_1CILi1EEESB_SB_EEENS1_35KernelTmaWarpSpecializedCooperativeEEENS5_IJNSA_ILi384EEENSA_ILi192EEENSA_ILi16EEEEEENS_6half_tENS5_IJlSB_lEEESJ_SK_NS4_8TiledMMAINS4_8MMA_AtomIJNS4_4SM904GMMA26MMA_64x192x16_F32F16F16_SSILNSO_5MajorE0ELSQ_0ELNSO_7ScaleInE1ELSR_1EEEEEENS4_6LayoutINS5_IJNSA_ILi2EEESB_SB_EEENS5_IJSB_NSA_ILi0EEESX_EEEEENS5_IJNS4_10UnderscoreES10_S10_EEEEENS4_13SM90_TMA_LOADENS4_14ComposedLayoutINS4_7SwizzleILi1ELi4ELi3EEENS4_18smem_ptr_flag_bitsILi16EEENSU_INS5_IJNSA_ILi8EEESH_EEENS5_IJSH_SB_EEEEEEEvNS4_8identityES13_S1D_vS1E_EENS_8epilogue10collective6detail29Sm90TmaWarpSpecializedAdapterINS1H_15DefaultEpilogueISJ_SK_SK_NS1G_6thread17LinearCombinationISJ_Li1EffLNS1L_9ScaleType4KindE0ELNS_15FloatRoundStyleE2ESJ_EENS1_15EpilogueDefaultEEEEEvvEEEEvNT_6ParamsE,"",@"SHT_CUDA_INFO"
	.sectionflags	@""
	.align	4


	//----- nvinfo : EIATTR_CUDA_API_VERSION
	.align		4
        /*0000*/ 	.byte	0x04, 0x37
        /*0002*/ 	.short	(.L_21 - .L_20)
.L_20:
        /*0004*/ 	.word	0x00000082


	//----- nvinfo : EIATTR_KPARAM_INFO
	.align		4
.L_21:
        /*0008*/ 	.byte	0x04, 0x17
        /*000a*/ 	.short	(.L_23 - .L_22)
.L_22:
        /*000c*/ 	.word	0x00000000
        /*0010*/ 	.short	0x0000
        /*0012*/ 	.short	0x0070
        /*0014*/ 	.byte	0x00, 0xf0, 0x01, 0x10


	//----- nvinfo : EIATTR_SPARSE_MMA_MASK
	.align		4
.L_23:
        /*0018*/ 	.byte	0x03, 0x50
        /*001a*/ 	.short	0x0000


	//----- nvinfo : EIATTR_MAXREG_COUNT
	.align		4
        /*001c*/ 	.byte	0x03, 0x1b
        /*001e*/ 	.short	0x00a8


	//----- nvinfo : EIATTR_NUM_BARRIERS
	.align		4
        /*0020*/ 	.byte	0x02, 0x4c
        /*0022*/ 	.byte	0x01
	.zero		1


	//----- nvinfo : EIATTR_EXTERNS
	.align		4
        /*0024*/ 	.byte	0x04, 0x0f
        /*0026*/ 	.short	(.L_25 - .L_24)


	//   ....[0]....
	.align		4
.L_24:
        /*0028*/ 	.word	index@(__assertfail)


	//----- nvinfo : EIATTR_ANNOTATIONS
	.align		4
.L_25:
        /*002c*/ 	.byte	0x04, 0x55
        /*002e*/ 	.short	(.L_27 - .L_26)


	//   ....[0]....
.L_26:
        /*0030*/ 	.word	0x00000001
        /*0034*/ 	.byte	0xc0, 0x07, 0x00, 0x00, 0x01, 0x00, 0x00, 0x00, 0xe0, 0x07, 0x00, 0x00, 0x01, 0x00, 0x00, 0x00
        /* <DEDUP_REMOVED lines=258> */
        /*1064*/ 	.byte	0x90, 0x60, 0x01, 0x00, 0x01, 0x00, 0x00, 0x00, 0xb0, 0x60, 0x01, 0x00


	//----- nvinfo : EIATTR_MERCURY_ISA_VERSION
	.align		4
.L_27:
        /*1070*/ 	.byte	0x03, 0x5f
        /*1072*/ 	.short	0x0101


	//----- nvinfo : EIATTR_INT_WARP_WIDE_INSTR_OFFSETS
	.align		4
        /*1074*/ 	.byte	0x04, 0x31
        /*1076*/ 	.short	(.L_29 - .L_28)


	//   ....[0]....
.L_28:
        /*1078*/ 	.word	0x00000630


	//   ....[1]....
        /*107c*/ 	.word	0x00000640


	//   ....[2]....
        /*1080*/ 	.word	0x000006d0


	//----- nvinfo : EIATTR_COOP_GROUP_MASK_REGIDS
	.align		4
.L_29:
        /*1084*/ 	.byte	0x04, 0x29
        /*1086*/ 	.short	(.L_31 - .L_30)


	//   ....[0]....
.L_30:
        /*1088*/ 	.word	0xffffffff


	//   ....[1]....
        /*108c*/ 	.word	0xffffffff


	//   ....[2]....
        /*1090*/ 	.word	0xffffffff


	//   ....[3]....
        /*1094*/ 	.word	0xffffffff


	//   ....[4]....
        /*1098*/ 	.word	0xffffffff


	//----- nvinfo : EIATTR_COOP_GROUP_INSTR_OFFSETS
	.align		4
.L_31:
        /*109c*/ 	.byte	0x04, 0x28
        /*109e*/ 	.short	(.L_33 - .L_32)


	//   ....[0]....
.L_32:
        /*10a0*/ 	.word	0x00000070


	//   ....[1]....
        /*10a4*/ 	.word	0x00000080


	//   ....[2]....
        /*10a8*/ 	.word	0x000001a0


	//   ....[3]....
        /*10ac*/ 	.word	0x000004e0


	//   ....[4]....
        /*10b0*/ 	.word	0x000012a0


	//----- nvinfo : EIATTR_REG_RECONFIG
	.align		4
.L_33:
        /*10b4*/ 	.byte	0x01, 0x54
	.zero		2


	//----- nvinfo : EIATTR_SYSCALL_OFFSETS
	.align		4
        /*10b8*/ 	.byte	0x04, 0x46
        /*10ba*/ 	.short	(.L_35 - .L_34)


	//   ....[0]....
.L_34:
        /*10bc*/ 	.word	0x00001450


	//----- nvinfo : EIATTR_MBARRIER_INSTR_OFFSETS
	.align		4
.L_35:
        /*10c0*/ 	.byte	0x04, 0x39
        /*10c2*/ 	.short	(.L_37 - .L_36)


	//   ....[0]....
.L_36:
        /*10c4*/ 	.word	0x00000340
        /*10c8*/ 	.word	0x000000ff
        /*10cc*/ 	.word	0x00000000
        /*10d0*/ 	.short	0x0100
        /*10d2*/ 	.byte	0x08
	.zero		1


	//   ....[1]....
        /*10d4*/ 	.word	0x00000350
        /*10d8*/ 	.word	0x000000ff
        /*10dc*/ 	.word	0x00000060
        /*10e0*/ 	.short	0x0100
        /*10e2*/ 	.byte	0x08
	.zero		1


	//   ....[2]....
        /*10e4*/ 	.word	0x00000360
        /*10e8*/ 	.word	0x000000ff
        /*10ec*/ 	.word	0x00000008
        /*10f0*/ 	.short	0x0100
        /*10f2*/ 	.byte	0x08
	.zero		1


	//   ....[3]....
        /*10f4*/ 	.word	0x00000370
        /*10f8*/ 	.word	0x000000ff
        /*10fc*/ 	.word	0x00000068
        /*1100*/ 	.short	0x0100
        /*1102*/ 	.byte	0x08
	.zero		1


	//   ....[4]....
        /*1104*/ 	.word	0x00000380
        /*1108*/ 	.word	0x000000ff
        /*110c*/ 	.word	0x00000010
        /*1110*/ 	.short	0x0100
        /*1112*/ 	.byte	0x08
	.zero		1


	//   ....[5]....
        /*1114*/ 	.word	0x00000390
        /*1118*/ 	.word	0x000000ff
        /*111c*/ 	.word	0x00000070
        /*1120*/ 	.short	0x0100
        /*1122*/ 	.byte	0x08
	.zero		1


	//   ....[6]....
        /*1124*/ 	.word	0x000003a0
        /*1128*/ 	.word	0x000000ff
        /*112c*/ 	.word	0x00000018
        /*1130*/ 	.short	0x0100
        /*1132*/ 	.byte	0x08
	.zero		1


	//   ....[7]....
        /*1134*/ 	.word	0x000003b0
        /*1138*/ 	.word	0x000000ff
        /*113c*/ 	.word	0x00000078
        /*1140*/ 	.short	0x0100
        /*1142*/ 	.byte	0x08
	.zero		1


	//   ....[8]....
        /*1144*/ 	.word	0x000003c0
        /*1148*/ 	.word	0x000000ff
        /*114c*/ 	.word	0x00000020
        /*1150*/ 	.short	0x0100
        /*1152*/ 	.byte	0x08
	.zero		1


	//   ....[9]....
        /*1154*/ 	.word	0x000003d0
        /*1158*/ 	.word	0x000000ff
        /*115c*/ 	.word	0x00000080
        /*1160*/ 	.short	0x0100
        /*1162*/ 	.byte	0x08
	.zero		1


	//   ....[10]....
        /*1164*/ 	.word	0x000003e0
        /*1168*/ 	.word	0x000000ff
        /*116c*/ 	.word	0x00000028
        /*1170*/ 	.short	0x0100
        /*1172*/ 	.byte	0x08
	.zero		1


	//   ....[11]....
        /*1174*/ 	.word	0x000003f0
        /*1178*/ 	.word	0x000000ff
        /*117c*/ 	.word	0x00000088
        /*1180*/ 	.short	0x0100
        /*1182*/ 	.byte	0x08
	.zero		1


	//   ....[12]....
        /*1184*/ 	.word	0x00000400
        /*1188*/ 	.word	0x000000ff
        /*118c*/ 	.word	0x00000030
        /*1190*/ 	.short	0x0100
        /*1192*/ 	.byte	0x08
	.zero		1


	//   ....[13]....
        /*1194*/ 	.word	0x00000410
        /*1198*/ 	.word	0x000000ff
        /*119c*/ 	.word	0x00000090
        /*11a0*/ 	.short	0x0100
        /*11a2*/ 	.byte	0x08
	.zero		1


	//   ....[14]....
        /*11a4*/ 	.word	0x00000420
        /*11a8*/ 	.word	0x000000ff
        /*11ac*/ 	.word	0x00000038
        /*11b0*/ 	.short	0x0100
        /*11b2*/ 	.byte	0x08
	.zero		1


	//   ....[15]....
        /*11b4*/ 	.word	0x00000430
        /*11b8*/ 	.word	0x000000ff
        /*11bc*/ 	.word	0x00000098
        /*11c0*/ 	.short	0x0100
        /*11c2*/ 	.byte	0x08
	.zero		1


	//   ....[16]....
        /*11c4*/ 	.word	0x00000440
        /*11c8*/ 	.word	0x000000ff
        /*11cc*/ 	.word	0x00000040
        /*11d0*/ 	.short	0x0100
        /*11d2*/ 	.byte	0x08
	.zero		1


	//   ....[17]....
        /*11d4*/ 	.word	0x00000450
        /*11d8*/ 	.word	0x000000ff
        /*11dc*/ 	.word	0x000000a0
        /*11e0*/ 	.short	0x0100
        /*11e2*/ 	.byte	0x08
	.zero		1


	//   ....[18]....
        /*11e4*/ 	.word	0x00000460
        /*11e8*/ 	.word	0x000000ff
        /*11ec*/ 	.word	0x00000048
        /*11f0*/ 	.short	0x0100
        /*11f2*/ 	.byte	0x08
	.zero		1


	//   ....[19]....
        /*11f4*/ 	.word	0x00000470
        /*11f8*/ 	.word	0x000000ff
        /*11fc*/ 	.word	0x000000a8
        /*1200*/ 	.short	0x0100
        /*1202*/ 	.byte	0x08
	.zero		1


	//   ....[20]....
        /*1204*/ 	.word	0x00000480
        /*1208*/ 	.word	0x000000ff
        /*120c*/ 	.word	0x00000050
        /*1210*/ 	.short	0x0100
        /*1212*/ 	.byte	0x08
	.zero		1


	//   ....[21]....
        /*1214*/ 	.word	0x00000490
        /*1218*/ 	.word	0x000000ff
        /*121c*/ 	.word	0x000000b0
        /*1220*/ 	.short	0x0100
        /*1222*/ 	.byte	0x08
	.zero		1


	//   ....[22]....
        /*1224*/ 	.word	0x000004a0
        /*1228*/ 	.word	0x000000ff
        /*122c*/ 	.word	0x00000058
        /*1230*/ 	.short	0x0100
        /*1232*/ 	.byte	0x08
	.zero		1


	//   ....[23]....
        /*1234*/ 	.word	0x000004b0
        /*1238*/ 	.word	0x000000ff
        /*123c*/ 	.word	0x000000b8
        /*1240*/ 	.short	0x0100
        /*1242*/ 	.byte	0x08
	.zero		1


	//   ....[24]....
        /*1244*/ 	.word	0x00000750
        /*1248*/ 	.word	0x000000ff
        /*124c*/ 	.word	0x000000d0
        /*1250*/ 	.short	0x0100
        /*1252*/ 	.byte	0x10
	.zero		1


	//   ....[25]....
        /*1254*/ 	.word	0x000007f0
        /*1258*/ 	.word	0x000000ff
        /*125c*/ 	.word	0x000000d8
        /*1260*/ 	.short	0x0100
        /*1262*/ 	.byte	0x10
	.zero		1


	//   ....[26]....
        /*1264*/ 	.word	0x000014f0
        /*1268*/ 	.word	0x00000003
        /*126c*/ 	.word	0x00000000
        /*1270*/ 	.short	0x010a
        /*1272*/ 	.byte	0x3f
	.zero		1


	//   ....[27]....
        /*1274*/ 	.word	0x00001530
        /*1278*/ 	.word	0x00000003
        /*127c*/ 	.word	0x00000000
        /*1280*/ 	.short	0x010a
        /*1282*/ 	.byte	0x3f
	.zero		1


	//   ....[28]....
        /*1284*/ 	.word	0x00001af0
        /*1288*/ 	.word	0x000000ff
        /*128c*/ 	.word	0x00000000
        /*1290*/ 	.short	0x010a
        /*1292*/ 	.byte	0x04
	.zero		1


	//   ....[29]....
        /*1294*/ 	.word	0x00001b30
        /*1298*/ 	.word	0x000000ff
        /*129c*/ 	.word	0x00000000
        /*12a0*/ 	.short	0x010a
        /*12a2*/ 	.byte	0x04
	.zero		1


	//   ....[30]....
        /*12a4*/ 	.word	0x000028e0
        /*12a8*/ 	.word	0x000000ff
        /*12ac*/ 	.word	0x00000000
        /*12b0*/ 	.short	0x0101
        /*12b2*/ 	.byte	0x04
	.zero		1


	//   ....[31]....
        /*12b4*/ 	.word	0x00002aa0
        /*12b8*/ 	.word	0x00000000
        /*12bc*/ 	.word	0x00000000
        /*12c0*/ 	.short	0x0101
        /*12c2*/ 	.byte	0x3f
	.zero		1


	//   ....[32]....
        /*12c4*/ 	.word	0x00015c30
        /*12c8*/ 	.word	0x0000000c
        /*12cc*/ 	.word	0x00000060
        /*12d0*/ 	.short	0x010a
        /*12d2*/ 	.byte	0x3f
	.zero		1


	//   ....[33]....
        /*12d4*/ 	.word	0x00015fb0
        /*12d8*/ 	.word	0x00000002
        /*12dc*/ 	.word	0x000000d8
        /*12e0*/ 	.short	0x0101
        /*12e2*/ 	.byte	0x3f
	.zero		1


	//   ....[34]....
        /*12e4*/ 	.word	0x000167b0
        /*12e8*/ 	.word	0x00000005
        /*12ec*/ 	.word	0x00000000
        /*12f0*/ 	.short	0x010a
        /*12f2*/ 	.byte	0x3f
	.zero		1


	//   ....[35]....
        /*12f4*/ 	.word	0x00016840
        /*12f8*/ 	.word	0x00000007
        /*12fc*/ 	.word	0x00000000
        /*1300*/ 	.short	0x010a
        /*1302*/ 	.byte	0x3f
	.zero		1


	//   ....[36]....
        /*1304*/ 	.word	0x000168d0
        /*1308*/ 	.word	0x00000007
        /*130c*/ 	.word	0x00000000
        /*1310*/ 	.short	0x010a
        /*1312*/ 	.byte	0x3f
	.zero		1


	//   ....[37]....
        /*1314*/ 	.word	0x00016960
        /*1318*/ 	.word	0x00000007
        /*131c*/ 	.word	0x00000000
        /*1320*/ 	.short	0x010a
        /*1322*/ 	.byte	0x3f
	.zero		1


	//   ....[38]....
        /*1324*/ 	.word	0x000169f0
        /*1328*/ 	.word	0x00000007
        /*132c*/ 	.word	0x00000000
        /*1330*/ 	.short	0x010a
        /*1332*/ 	.byte	0x3f
	.zero		1


	//   ....[39]....
        /*1334*/ 	.word	0x00016a80
        /*1338*/ 	.word	0x00000007
        /*133c*/ 	.word	0x00000000
        /*1340*/ 	.short	0x010a
        /*1342*/ 	.byte	0x3f
	.zero		1


	//   ....[40]....
        /*1344*/ 	.word	0x00016b10
        /*1348*/ 	.word	0x00000007
        /*134c*/ 	.word	0x00000000
        /*1350*/ 	.short	0x010a
        /*1352*/ 	.byte	0x3f
	.zero		1


	//   ....[41]....
        /*1354*/ 	.word	0x00016ba0
        /*1358*/ 	.word	0x00000007
        /*135c*/ 	.word	0x00000000
        /*1360*/ 	.short	0x010a
        /*1362*/ 	.byte	0x3f
	.zero		1


	//   ....[42]....
        /*1364*/ 	.word	0x00016c30
        /*1368*/ 	.word	0x00000007
        /*136c*/ 	.word	0x00000000
        /*1370*/ 	.short	0x010a
        /*1372*/ 	.byte	0x3f
	.zero		1


	//   ....[43]....
        /*1374*/ 	.word	0x00016cc0
        /*1378*/ 	.word	0x00000007
        /*137c*/ 	.word	0x00000000
        /*1380*/ 	.short	0x010a
        /*1382*/ 	.byte	0x3f
	.zero		1


	//   ....[44]....
        /*1384*/ 	.word	0x00016d50
        /*1388*/ 	.word	0x00000007
        /*138c*/ 	.word	0x00000000
        /*1390*/ 	.short	0x010a
        /*1392*/ 	.byte	0x3f
	.zero		1


	//   ....[45]....
        /*1394*/ 	.word	0x00016de0
        /*1398*/ 	.word	0x00000003
        /*139c*/ 	.word	0x00000000
        /*13a0*/ 	.short	0x010a
        /*13a2*/ 	.byte	0x3f
	.zero		1


	//   ....[46]....
        /*13a4*/ 	.word	0x00016e40
        /*13a8*/ 	.word	0x00000003
        /*13ac*/ 	.word	0x00000000
        /*13b0*/ 	.short	0x010a
        /*13b2*/ 	.byte	0x3f
	.zero		1


	//   ....[47]....
        /*13b4*/ 	.word	0x00016ea0
        /*13b8*/ 	.word	0x00000006
        /*13bc*/ 	.word	0x00000000
        /*13c0*/ 	.short	0x010a
        /*13c2*/ 	.byte	0x3f
	.zero		1


	//   ....[48]....
        /*13c4*/ 	.word	0x00016f70
        /*13c8*/ 	.word	0x0000000c
        /*13cc*/ 	.word	0x00000060
        /*13d0*/ 	.short	0x010a
        /*13d2*/ 	.byte	0x3f
	.zero		1


	//   ....[49]....
        /*13d4*/ 	.word	0x00017040
        /*13d8*/ 	.word	0x00000005
        /*13dc*/ 	.word	0x00000000
        /*13e0*/ 	.short	0x010a
        /*13e2*/ 	.byte	0x3f
	.zero		1


	//   ....[50]....
        /*13e4*/ 	.word	0x00017090
        /*13e8*/ 	.word	0x00000007
        /*13ec*/ 	.word	0x00000000
        /*13f0*/ 	.short	0x010a
        /*13f2*/ 	.byte	0x3f
	.zero		1


	//   ....[51]....
        /*13f4*/ 	.word	0x000170e0
        /*13f8*/ 	.word	0x00000007
        /*13fc*/ 	.word	0x00000000
        /*1400*/ 	.short	0x010a
        /*1402*/ 	.byte	0x3f
	.zero		1


	//   ....[52]....
        /*1404*/ 	.word	0x00017130
        /*1408*/ 	.word	0x00000007
        /*140c*/ 	.word	0x00000000
        /*1410*/ 	.short	0x010a
        /*1412*/ 	.byte	0x3f
	.zero		1


	//   ....[53]....
        /*1414*/ 	.word	0x00017180
        /*1418*/ 	.word	0x00000007
        /*141c*/ 	.word	0x00000000
        /*1420*/ 	.short	0x010a
        /*1422*/ 	.byte	0x3f
	.zero		1


	//   ....[54]....
        /*1424*/ 	.word	0x000171d0
        /*1428*/ 	.word	0x00000007
        /*142c*/ 	.word	0x00000000
        /*1430*/ 	.short	0x010a
        /*1432*/ 	.byte	0x3f
	.zero		1


	//   ....[55]....
        /*1434*/ 	.word	0x00017220
        /*1438*/ 	.word	0x00000007
        /*143c*/ 	.word	0x00000000
        /*1440*/ 	.short	0x010a
        /*1442*/ 	.byte	0x3f
	.zero		1


	//   ....[56]....
        /*1444*/ 	.word	0x00017270
        /*1448*/ 	.word	0x00000007
        /*144c*/ 	.word	0x00000000
        /*1450*/ 	.short	0x010a
        /*1452*/ 	.byte	0x3f
	.zero		1


	//   ....[57]....
        /*1454*/ 	.word	0x000172c0
        /*1458*/ 	.word	0x00000007
        /*145c*/ 	.word	0x00000000
        /*1460*/ 	.short	0x010a
        /*1462*/ 	.byte	0x3f
	.zero		1


	//   ....[58]....
        /*1464*/ 	.word	0x00017310
        /*1468*/ 	.word	0x00000007
        /*146c*/ 	.word	0x00000000
        /*1470*/ 	.short	0x010a
        /*1472*/ 	.byte	0x3f
	.zero		1


	//   ....[59]....
        /*1474*/ 	.word	0x00017360
        /*1478*/ 	.word	0x00000007
        /*147c*/ 	.word	0x00000000
        /*1480*/ 	.short	0x010a
        /*1482*/ 	.byte	0x3f
	.zero		1


	//----- nvinfo : EIATTR_NUM_MBARRIERS
	.align		4
.L_37:
        /*1484*/ 	.byte	0x03, 0x38
        /*1486*/ 	.short	0x001a


	//----- nvinfo : EIATTR_EXIT_INSTR_OFFSETS
	.align		4
        /*1488*/ 	.byte	0x04, 0x1c
        /*148a*/ 	.short	(.L_39 - .L_38)


	//   ....[0]....
.L_38:
        /*148c*/ 	.word	0x00000850


	//   ....[1]....
        /*1490*/ 	.word	0x000011c0


	//   ....[2]....
        /*1494*/ 	.word	0x000151b0


	//   ....[3]....
        /*1498*/ 	.word	0x000158c0


	//   ....[4]....
        /*149c*/ 	.word	0x00016e30


	//----- nvinfo : EIATTR_MAX_THREADS
	.align		4
.L_39:
        /*14a0*/ 	.byte	0x04, 0x05
        /*14a2*/ 	.short	(.L_41 - .L_40)
.L_40:
        /*14a4*/ 	.word	0x00000180
        /*14a8*/ 	.word	0x00000001
        /*14ac*/ 	.word	0x00000001


	//----- nvinfo : EIATTR_CRS_STACK_SIZE
	.align		4
.L_41:
        /*14b0*/ 	.byte	0x04, 0x1e
        /*14b2*/ 	.short	(.L_43 - .L_42)
.L_42:
        /*14b4*/ 	.word	0x00000000


	//----- nvinfo : EIATTR_CBANK_PARAM_SIZE
	.align		4
.L_43:
        /*14b8*/ 	.byte	0x03, 0x19
        /*14ba*/ 	.short	0x0470


	//----- nvinfo : EIATTR_PARAM_CBANK
	.align		4
        /*14bc*/ 	.byte	0x04, 0x0a
        /*14be*/ 	.short	(.L_45 - .L_44)
	.align		4
.L_44:
        /*14c0*/ 	.word	index@(.nv.constant0._ZN7cutlass13device_kernelINS_4gemm6kernel13GemmUniversalIN4cute5tupleIJiiiiEEENS1_10collective13CollectiveMmaINS1_34MainloopSm90TmaGmmaWarpSpecializedILi12ENS5_IJNS4_1CILi1EEESB_SB_EEENS1_35KernelTmaWarpSpecializedCooperativeEEENS5_IJNSA_ILi384EEENSA_ILi192EEENSA_ILi16EEEEEENS_6half_tENS5_IJlSB_lEEESJ_SK_NS4_8TiledMMAINS4_8MMA_AtomIJNS4_4SM904GMMA26MMA_64x192x16_F32F16F16_SSILNSO_5MajorE0ELSQ_0ELNSO_7ScaleInE1ELSR_1EEEEEENS4_6LayoutINS5_IJNSA_ILi2EEESB_SB_EEENS5_IJSB_NSA_ILi0EEESX_EEEEENS5_IJNS4_10UnderscoreES10_S10_EEEEENS4_13SM90_TMA_LOADENS4_14ComposedLayoutINS4_7SwizzleILi1ELi4ELi3EEENS4_18smem_ptr_flag_bitsILi16EEENSU_INS5_IJNSA_ILi8EEESH_EEENS5_IJSH_SB_EEEEEEEvNS4_8identityES13_S1D_vS1E_EENS_8epilogue10collective6detail29Sm90TmaWarpSpecializedAdapterINS1H_15DefaultEpilogueISJ_SK_SK_NS1G_6thread17LinearCombinationISJ_Li1EffLNS1L_9ScaleType4KindE0ELNS_15FloatRoundStyleE2ESJ_EENS1_15EpilogueDefaultEEEEEvvEEEEvNT_6ParamsE)
        /*14c4*/ 	.short	0x0210
        /*14c6*/ 	.short	0x0470


	//----- nvinfo : EIATTR_SW_WAR
	.align		4
.L_45:
        /*14c8*/ 	.byte	0x04, 0x36
        /*14ca*/ 	.short	(.L_47 - .L_46)
.L_46:
        /*14cc*/ 	.word	0x00000008
.L_47:


//--------------------- .nv.callgraph             --------------------------
	.section	.nv.callgraph,"",@"SHT_CUDA_CALLGRAPH"
	.align	4
	.sectionentsize	8
	.align		4
        /*0000*/ 	.word	0x00000000
	.align		4
        /*0004*/ 	.word	0xffffffff
	.align		4
        /*0008*/ 	.word	index@(_ZN7cutlass13device_kernelINS_4gemm6kernel13GemmUniversalIN4cute5tupleIJiiiiEEENS1_10collective13CollectiveMmaINS1_34MainloopSm90TmaGmmaWarpSpecializedILi12ENS5_IJNS4_1CILi1EEESB_SB_EEENS1_35KernelTmaWarpSpecializedCooperativeEEENS5_IJNSA_ILi384EEENSA_ILi192EEENSA_ILi16EEEEEENS_6half_tENS5_IJlSB_lEEESJ_SK_NS4_8TiledMMAINS4_8MMA_AtomIJNS4_4SM904GMMA26MMA_64x192x16_F32F16F16_SSILNSO_5MajorE0ELSQ_0ELNSO_7ScaleInE1ELSR_1EEEEEENS4_6LayoutINS5_IJNSA_ILi2EEESB_SB_EEENS5_IJSB_NSA_ILi0EEESX_EEEEENS5_IJNS4_10UnderscoreES10_S10_EEEEENS4_13SM90_TMA_LOADENS4_14ComposedLayoutINS4_7SwizzleILi1ELi4ELi3EEENS4_18smem_ptr_flag_bitsILi16EEENSU_INS5_IJNSA_ILi8EEESH_EEENS5_IJSH_SB_EEEEEEEvNS4_8identityES13_S1D_vS1E_EENS_8epilogue10collective6detail29Sm90TmaWarpSpecializedAdapterINS1H_15DefaultEpilogueISJ_SK_SK_NS1G_6thread17LinearCombinationISJ_Li1EffLNS1L_9ScaleType4KindE0ELNS_15FloatRoundStyleE2ESJ_EENS1_15EpilogueDefaultEEEEEvvEEEEvNT_6ParamsE)
	.align		4
        /*000c*/ 	.word	index@(__assertfail)
	.align		4
        /*0010*/ 	.word	0x00000000
	.align		4
        /*0014*/ 	.word	0xfffffffe
	.align		4
        /*0018*/ 	.word	0x00000000
	.align		4
        /*001c*/ 	.word	0xfffffffd
	.align		4
        /*0020*/ 	.word	0x00000000
	.align		4
        /*0024*/ 	.word	0xfffffffc


//--------------------- .nv.constant4             --------------------------
	.section	.nv.constant4,"a",@progbits
	.align	8
	.align		8
.nv.constant4:
        /*0000*/ 	.dword	__assertfail
	.align		8
        /*0008*/ 	.dword	__unnamed_1
	.align		8
        /*0010*/ 	.dword	_ZN40_INTERNAL_db915090_4_k_cu_a2abc080_148204cuda3std3__45__cpo5beginE
	.align		8
        /*0018*/ 	.dword	_ZN40_INTERNAL_db915090_4_k_cu_a2abc080_148204cuda3std3__45__cpo3endE
	.align		8
        /*0020*/ 	.dword	_ZN40_INTERNAL_db915090_4_k_cu_a2abc080_148204cuda3std3__45__cpo6cbeginE
	.align		8
        /*0028*/ 	.dword	_ZN40_INTERNAL_db915090_4_k_cu_a2abc080_148204cuda3std3__45__cpo4cendE
	.align		8
        /*0030*/ 	.dword	_ZN40_INTERNAL_db915090_4_k_cu_a2abc080_148204cuda3std3__442_GLOBAL__N__db915090_4_k_cu_a2abc080_148206ignoreE
	.align		8
        /*0038*/ 	.dword	_ZN40_INTERNAL_db915090_4_k_cu_a2abc080_148204cuda3std3__419piecewise_constructE
	.align		8
        /*0040*/ 	.dword	_ZN40_INTERNAL_db915090_4_k_cu_a2abc080_148204cuda3std3__48in_placeE
	.align		8
        /*0048*/ 	.dword	_ZN40_INTERNAL_db915090_4_k_cu_a2abc080_148204cuda3std6ranges3__45__cpo4swapE
	.align		8
        /*0050*/ 	.dword	_ZN40_INTERNAL_db915090_4_k_cu_a2abc080_148204cuda3std6ranges3__45__cpo9iter_moveE
	.align		8
        /*0058*/ 	.dword	_ZN40_INTERNAL_db915090_4_k_cu_a2abc080_148204cute7productE
	.align		8
        /*0060*/ 	.dword	_ZN40_INTERNAL_db915090_4_k_cu_a2abc080_148204cute1_E
	.align		8
        /*0068*/ 	.dword	$str$22
	.align		8
        /*0070*/ 	.dword	$str$23


//--------------------- .text._ZN7cutlass13device_kernelINS_4gemm6kernel13GemmUniversalIN4cute5tupleIJiiiiEEENS1_10collective13CollectiveMmaINS1_34MainloopSm90TmaGmmaWarpSpecializedILi12ENS5_IJNS4_1CILi1EEESB_SB_EEENS1_35KernelTmaWarpSpecializedCooperativeEEENS5_IJNSA_ILi384EEENSA_ILi192EEENSA_ILi16EEEEEENS_6half_tENS5_IJlSB_lEEESJ_SK_NS4_8TiledMMAINS4_8MMA_AtomIJNS4_4SM904GMMA26MMA_64x192x16_F32F16F16_SSILNSO_5MajorE0ELSQ_0ELNSO_7ScaleInE1ELSR_1EEEEEENS4_6LayoutINS5_IJNSA_ILi2EEESB_SB_EEENS5_IJSB_NSA_ILi0EEESX_EEEEENS5_IJNS4_10UnderscoreES10_S10_EEEEENS4_13SM90_TMA_LOADENS4_14ComposedLayoutINS4_7SwizzleILi1ELi4ELi3EEENS4_18smem_ptr_flag_bitsILi16EEENSU_INS5_IJNSA_ILi8EEESH_EEENS5_IJSH_SB_EEEEEEEvNS4_8identityES13_S1D_vS1E_EENS_8epilogue10collective6detail29Sm90TmaWarpSpecializedAdapterINS1H_15DefaultEpilogueISJ_SK_SK_NS1G_6thread17LinearCombinationISJ_Li1EffLNS1L_9ScaleType4KindE0ELNS_15FloatRoundStyleE2ESJ_EENS1_15EpilogueDefaultEEEEEvvEEEEvNT_6ParamsE --------------------------
	.section	.text._ZN7cutlass13device_kernelINS_4gemm6kernel13GemmUniversalIN4cute5tupleIJiiiiEEENS1_10collective13CollectiveMmaINS1_34MainloopSm90TmaGmmaWarpSpecializedILi12ENS5_IJNS4_1CILi1EEESB_SB_EEENS1_35KernelTmaWarpSpecializedCooperativeEEENS5_IJNSA_ILi384EEENSA_ILi192EEENSA_ILi16EEEEEENS_6half_tENS5_IJlSB_lEEESJ_SK_NS4_8TiledMMAINS4_8MMA_AtomIJNS4_4SM904GMMA26MMA_64x192x16_F32F16F16_SSILNSO_5MajorE0ELSQ_0ELNSO_7ScaleInE1ELSR_1EEEEEENS4_6LayoutINS5_IJNSA_ILi2EEESB_SB_EEENS5_IJSB_NSA_ILi0EEESX_EEEEENS5_IJNS4_10UnderscoreES10_S10_EEEEENS4_13SM90_TMA_LOADENS4_14ComposedLayoutINS4_7SwizzleILi1ELi4ELi3EEENS4_18smem_ptr_flag_bitsILi16EEENSU_INS5_IJNSA_ILi8EEESH_EEENS5_IJSH_SB_EEEEEEEvNS4_8identityES13_S1D_vS1E_EENS_8epilogue10collective6detail29Sm90TmaWarpSpecializedAdapterINS1H_15DefaultEpilogueISJ_SK_SK_NS1G_6thread17LinearCombinationISJ_Li1EffLNS1L_9ScaleType4KindE0ELNS_15FloatRoundStyleE2ESJ_EENS1_15EpilogueDefaultEEEEEvvEEEEvNT_6ParamsE,"ax",@progbits
	.align	128
.text._ZN7cutlass13device_kernelINS_4gemm6kernel13GemmUniversalIN4cute5tupleIJiiiiEEENS1_10collective13CollectiveMmaINS1_34MainloopSm90TmaGmmaWarpSpecializedILi12ENS5_IJNS4_1CILi1EEESB_SB_EEENS1_35KernelTmaWarpSpecializedCooperativeEEENS5_IJNSA_ILi384EEENSA_ILi192EEENSA_ILi16EEEEEENS_6half_tENS5_IJlSB_lEEESJ_SK_NS4_8TiledMMAINS4_8MMA_AtomIJNS4_4SM904GMMA26MMA_64x192x16_F32F16F16_SSILNSO_5MajorE0ELSQ_0ELNSO_7ScaleInE1ELSR_1EEEEEENS4_6LayoutINS5_IJNSA_ILi2EEESB_SB_EEENS5_IJSB_NSA_ILi0EEESX_EEEEENS5_IJNS4_10UnderscoreES10_S10_EEEEENS4_13SM90_TMA_LOADENS4_14ComposedLayoutINS4_7SwizzleILi1ELi4ELi3EEENS4_18smem_ptr_flag_bitsILi16EEENSU_INS5_IJNSA_ILi8EEESH_EEENS5_IJSH_SB_EEEEEEEvNS4_8identityES13_S1D_vS1E_EENS_8epilogue10collective6detail29Sm90TmaWarpSpecializedAdapterINS1H_15DefaultEpilogueISJ_SK_SK_NS1G_6thread17LinearCombinationISJ_Li1EffLNS1L_9ScaleType4KindE0ELNS_15FloatRoundStyleE2ESJ_EENS1_15EpilogueDefaultEEEEEvvEEEEvNT_6ParamsE:
        .type           _ZN7cutlass13device_kernelINS_4gemm6kernel13GemmUniversalIN4cute5tupleIJiiiiEEENS1_10collective13CollectiveMmaINS1_34MainloopSm90TmaGmmaWarpSpecializedILi12ENS5_IJNS4_1CILi1EEESB_SB_EEENS1_35KernelTmaWarpSpecializedCooperativeEEENS5_IJNSA_ILi384EEENSA_ILi192EEENSA_ILi16EEEEEENS_6half_tENS5_IJlSB_lEEESJ_SK_NS4_8TiledMMAINS4_8MMA_AtomIJNS4_4SM904GMMA26MMA_64x192x16_F32F16F16_SSILNSO_5MajorE0ELSQ_0ELNSO_7ScaleInE1ELSR_1EEEEEENS4_6LayoutINS5_IJNSA_ILi2EEESB_SB_EEENS5_IJSB_NSA_ILi0EEESX_EEEEENS5_IJNS4_10UnderscoreES10_S10_EEEEENS4_13SM90_TMA_LOADENS4_14ComposedLayoutINS4_7SwizzleILi1ELi4ELi3EEENS4_18smem_ptr_flag_bitsILi16EEENSU_INS5_IJNSA_ILi8EEESH_EEENS5_IJSH_SB_EEEEEEEvNS4_8identityES13_S1D_vS1E_EENS_8epilogue10collective6detail29Sm90TmaWarpSpecializedAdapterINS1H_15DefaultEpilogueISJ_SK_SK_NS1G_6thread17LinearCombinationISJ_Li1EffLNS1L_9ScaleType4KindE0ELNS_15FloatRoundStyleE2ESJ_EENS1_15EpilogueDefaultEEEEEvvEEEEvNT_6ParamsE,@function
        .size           _ZN7cutlass13device_kernelINS_4gemm6kernel13GemmUniversalIN4cute5tupleIJiiiiEEENS1_10collective13CollectiveMmaINS1_34MainloopSm90TmaGmmaWarpSpecializedILi12ENS5_IJNS4_1CILi1EEESB_SB_EEENS1_35KernelTmaWarpSpecializedCooperativeEEENS5_IJNSA_ILi384EEENSA_ILi192EEENSA_ILi16EEEEEENS_6half_tENS5_IJlSB_lEEESJ_SK_NS4_8TiledMMAINS4_8MMA_AtomIJNS4_4SM904GMMA26MMA_64x192x16_F32F16F16_SSILNSO_5MajorE0ELSQ_0ELNSO_7ScaleInE1ELSR_1EEEEEENS4_6LayoutINS5_IJNSA_ILi2EEESB_SB_EEENS5_IJSB_NSA_ILi0EEESX_EEEEENS5_IJNS4_10UnderscoreES10_S10_EEEEENS4_13SM90_TMA_LOADENS4_14ComposedLayoutINS4_7SwizzleILi1ELi4ELi3EEENS4_18smem_ptr_flag_bitsILi16EEENSU_INS5_IJNSA_ILi8EEESH_EEENS5_IJSH_SB_EEEEEEEvNS4_8identityES13_S1D_vS1E_EENS_8epilogue10collective6detail29Sm90TmaWarpSpecializedAdapterINS1H_15DefaultEpilogueISJ_SK_SK_NS1G_6thread17LinearCombinationISJ_Li1EffLNS1L_9ScaleType4KindE0ELNS_15FloatRoundStyleE2ESJ_EENS1_15EpilogueDefaultEEEEEvvEEEEvNT_6ParamsE,(.L_x_657 - _ZN7cutlass13device_kernelINS_4gemm6kernel13GemmUniversalIN4cute5tupleIJiiiiEEENS1_10collective13CollectiveMmaINS1_34MainloopSm90TmaGmmaWarpSpecializedILi12ENS5_IJNS4_1CILi1EEESB_SB_EEENS1_35KernelTmaWarpSpecializedCooperativeEEENS5_IJNSA_ILi384EEENSA_ILi192EEENSA_ILi16EEEEEENS_6half_tENS5_IJlSB_lEEESJ_SK_NS4_8TiledMMAINS4_8MMA_AtomIJNS4_4SM904GMMA26MMA_64x192x16_F32F16F16_SSILNSO_5MajorE0ELSQ_0ELNSO_7ScaleInE1ELSR_1EEEEEENS4_6LayoutINS5_IJNSA_ILi2EEESB_SB_EEENS5_IJSB_NSA_ILi0EEESX_EEEEENS5_IJNS4_10UnderscoreES10_S10_EEEEENS4_13SM90_TMA_LOADENS4_14ComposedLayoutINS4_7SwizzleILi1ELi4ELi3EEENS4_18smem_ptr_flag_bitsILi16EEENSU_INS5_IJNSA_ILi8EEESH_EEENS5_IJSH_SB_EEEEEEEvNS4_8identityES13_S1D_vS1E_EENS_8epilogue10collective6detail29Sm90TmaWarpSpecializedAdapterINS1H_15DefaultEpilogueISJ_SK_SK_NS1G_6thread17LinearCombinationISJ_Li1EffLNS1L_9ScaleType4KindE0ELNS_15FloatRoundStyleE2ESJ_EENS1_15EpilogueDefaultEEEEEvvEEEEvNT_6ParamsE)
        .other          _ZN7cutlass13device_kernelINS_4gemm6kernel13GemmUniversalIN4cute5tupleIJiiiiEEENS1_10collective13CollectiveMmaINS1_34MainloopSm90TmaGmmaWarpSpecializedILi12ENS5_IJNS4_1CILi1EEESB_SB_EEENS1_35KernelTmaWarpSpecializedCooperativeEEENS5_IJNSA_ILi384EEENSA_ILi192EEENSA_ILi16EEEEEENS_6half_tENS5_IJlSB_lEEESJ_SK_NS4_8TiledMMAINS4_8MMA_AtomIJNS4_4SM904GMMA26MMA_64x192x16_F32F16F16_SSILNSO_5MajorE0ELSQ_0ELNSO_7ScaleInE1ELSR_1EEEEEENS4_6LayoutINS5_IJNSA_ILi2EEESB_SB_EEENS5_IJSB_NSA_ILi0EEESX_EEEEENS5_IJNS4_10UnderscoreES10_S10_EEEEENS4_13SM90_TMA_LOADENS4_14ComposedLayoutINS4_7SwizzleILi1ELi4ELi3EEENS4_18smem_ptr_flag_bitsILi16EEENSU_INS5_IJNSA_ILi8EEESH_EEENS5_IJSH_SB_EEEEEEEvNS4_8identityES13_S1D_vS1E_EENS_8epilogue10collective6detail29Sm90TmaWarpSpecializedAdapterINS1H_15DefaultEpilogueISJ_SK_SK_NS1G_6thread17LinearCombinationISJ_Li1EffLNS1L_9ScaleType4KindE0ELNS_15FloatRoundStyleE2ESJ_EENS1_15EpilogueDefaultEEEEEvvEEEEvNT_6ParamsE,@"STO_CUDA_ENTRY STV_DEFAULT"
_ZN7cutlass13device_kernelINS_4gemm6kernel13GemmUniversalIN4cute5tupleIJiiiiEEENS1_10collective13CollectiveMmaINS1_34MainloopSm90TmaGmmaWarpSpecializedILi12ENS5_IJNS4_1CILi1EEESB_SB_EEENS1_35KernelTmaWarpSpecializedCooperativeEEENS5_IJNSA_ILi384EEENSA_ILi192EEENSA_ILi16EEEEEENS_6half_tENS5_IJlSB_lEEESJ_SK_NS4_8TiledMMAINS4_8MMA_AtomIJNS4_4SM904GMMA26MMA_64x192x16_F32F16F16_SSILNSO_5MajorE0ELSQ_0ELNSO_7ScaleInE1ELSR_1EEEEEENS4_6LayoutINS5_IJNSA_ILi2EEESB_SB_EEENS5_IJSB_NSA_ILi0EEESX_EEEEENS5_IJNS4_10UnderscoreES10_S10_EEEEENS4_13SM90_TMA_LOADENS4_14ComposedLayoutINS4_7SwizzleILi1ELi4ELi3EEENS4_18smem_ptr_flag_bitsILi16EEENSU_INS5_IJNSA_ILi8EEESH_EEENS5_IJSH_SB_EEEEEEEvNS4_8identityES13_S1D_vS1E_EENS_8epilogue10collective6detail29Sm90TmaWarpSpecializedAdapterINS1H_15DefaultEpilogueISJ_SK_SK_NS1G_6thread17LinearCombinationISJ_Li1EffLNS1L_9ScaleType4KindE0ELNS_15FloatRoundStyleE2ESJ_EENS1_15EpilogueDefaultEEEEEvvEEEEvNT_6ParamsE:
[----:B------:R-:W0:Y:S02]  /*0000*/  LDC R1, c[0x0][0x28] ;  /* 0x00000a00ff017b82 */ /* 0x000e240000000800 */
[----:B0-----:R-:W-:Y:S01]  /*0010*/  VIADD R1, R1, 0xfffffcf8 ;  /* 0xfffffcf801017836 */ /* 0x001fe20000000000 */
[----:B------:R-:W0:Y:S01]  /*0020*/  S2R R2, SR_TID.X ;  /* 0x0000000000027919 */ /* 0x000e220000002100 */
[----:B------:R-:W-:Y:S01]  /*0030*/  ELECT P0, URZ, PT ;  /* 0x00000000003f782f */ /* 0x000fe20003800000 */
[----:B------:R-:W-:Y:S01]  /*0040*/  BSSY B0, `(.L_x_0) ;  /* 0x0000015000007945 */ /* 0x000fe20003800000 */
[--C-:B0-----:R-:W-:Y:S02]  /*0050*/  SHF.R.U32.HI R0, RZ, 0x5, R2.reuse ;  /* 0x00000005ff007819 */ /* 0x101fe40000011602 */
[----:B------:R-:W-:-:S03]  /*0060*/  SHF.R.U32.HI R2, RZ, 0x7, R2 ;  /* 0x00000007ff027819 */ /* 0x000fc60000011602 */
[----:B------:R-:W0:Y:S04]  /*0070*/  SHFL.IDX PT, R3, R0, RZ, 0x1f ;  /* 0x00001fff00037589 */ /* 0x000e2800000e0000 */
[----:B------:R-:W1:Y:S01]  /*0080*/  SHFL.IDX PT, R2, R2, RZ, 0x1f ;  /* 0x00001fff02027589 */ /* 0x000e6200000e0000 */
[----:B0-----:R-:W-:Y:S02]  /*0090*/  R2UR UR10, R3 ;  /* 0x00000000030a72ca */ /* 0x001fe400000e0000 */
[----:B-1----:R-:W-:-:S11]  /*00a0*/  R2UR UR5, R2 ;  /* 0x00000000020572ca */ /* 0x002fd600000e0000 */
[----:B------:R-:W-:Y:S02]  /*00b0*/  USHF.R.S32.HI UR4, URZ, 0x1f, UR10 ;  /* 0x0000001f3f047899 */ /* 0x000fe4000801140a */
[----:B------:R-:W-:Y:S02]  /*00c0*/  ISETP.NE.OR P0, PT, RZ, UR10, !P0 ;  /* 0x0000000aff007c0c */ /* 0x000fe4000c705670 */
[----:B------:R-:W-:-:S04]  /*00d0*/  ULEA.HI UR4, UR4, UR10, URZ, 0x2 ;  /* 0x0000000a04047291 */ /* 0x000fc8000f8f103f */
[----:B------:R-:W-:-:S04]  /*00e0*/  ULOP3.LUT UR4, UR4, 0xfffffffc, URZ, 0xc0, !UPT ;  /* 0xfffffffc04047892 */ /* 0x000fc8000f8ec03f */
[----:B------:R-:W-:-:S03]  /*00f0*/  UIADD3 UR10, UR10, -UR4, URZ ;  /* 0x800000040a0a7290 */ /* 0x000fc6000fffe03f */
[----:B------:R-:W-:Y:S09]  /*0100*/  @P0 BRA `(.L_x_1) ;  /* 0x0000000000200947 */ /* 0x000ff20003800000 */
[----:B------:R-:W-:Y:S02]  /*0110*/  ULDC.64 UR6, c[0x0][0x198] ;  /* 0x0000660000067ab9 */ /* 0x000fe40000000a00 */
[----:B------:R-:W-:Y:S02]  /*0120*/  UIADD3 UR8, UP0, UR6, 0xf0, URZ ;  /* 0x000000f006087890 */ /* 0x000fe4000ff1e03f */
[----:B------:R-:W-:Y:S02]  /*0130*/  UIADD3 UR6, UP1, UR6, 0x1f0, URZ ;  /* 0x000001f006067890 */ /* 0x000fe4000ff3e03f */
[----:B------:R-:W-:Y:S02]  /*0140*/  UIADD3.X UR9, URZ, UR7, URZ, UP0, !UPT ;  /* 0x000000073f097290 */ /* 0x000fe400087fe43f */
[----:B------:R-:W-:-:S07]  /*0150*/  UIADD3.X UR7, URZ, UR7, URZ, UP1, !UPT ;  /* 0x000000073f077290 */ /* 0x000fce0008ffe43f */
[----:B------:R0:W-:Y:S02]  /*0160*/  UTMACCTL.PF [UR8] ;  /* 0x00000000080079b9 */ /* 0x0001e40008040000 */
[----:B------:R0:W-:Y:S02]  /*0170*/  UTMACCTL.PF [UR6] ;  /* 0x00000000060079b9 */ /* 0x0001e40008040000 */
[----:B0-----:R-:W-:Y:S01]  /*0180*/  NOP ;  /* 0x0000000000007918 */ /* 0x001fe20000000000 */
.L_x_1:
[----:B------:R-:W-:Y:S05]  /*0190*/  BSYNC B0 ;  /* 0x0000000000007941 */ /* 0x000fea0003800000 */
.L_x_0:
[----:B------:R-:W0:Y:S01]  /*01a0*/  SHFL.IDX PT, R2, R0, RZ, 0x1f ;  /* 0x00001fff00027589 */ /* 0x000e2200000e0000 */
[----:B------:R-:W-:Y:S01]  /*01b0*/  UISETP.NE.AND UP0, UPT, UR10, 0x3, UPT ;  /* 0x000000030a00788c */ /* 0x000fe2000bf05270 */
[----:B------:R-:W-:Y:S01]  /*01c0*/  ISETP.NE.AND P1, PT, RZ, UR5, PT ;  /* 0x00000005ff007c0c */ /* 0x000fe2000bf25270 */
[----:B------:R-:W-:Y:S02]  /*01d0*/  UIADD3 UR18, UR5, -0x1, URZ ;  /* 0xffffffff05127890 */ /* 0x000fe4000fffe03f */
[----:B------:R-:W-:Y:S02]  /*01e0*/  UISETP.EQ.OR UP0, UPT, UR10, URZ, !UP0 ;  /* 0x0000003f0a00728c */ /* 0x000fe4000c702670 */
[----:B------:R-:W-:Y:S02]  /*01f0*/  UISETP.GE.U32.AND UP1, UPT, UR18, 0x2, UPT ;  /* 0x000000021200788c */ /* 0x000fe4000bf26070 */
[----:B------:R-:W-:-:S04]  /*0200*/  UISETP.EQ.AND UP0, UPT, UR5, URZ, UP0 ;  /* 0x0000003f0500728c */ /* 0x000fc80008702270 */
[----:B------:R-:W-:-:S04]  /*0210*/  USEL UR40, URZ, 0x1, !UP0 ;  /* 0x000000013f287887 */ /* 0x000fc8000c000000 */
[----:B------:R-:W-:Y:S01]  /*0220*/  USEL UR40, UR40, 0x2, UP1 ;  /* 0x0000000228287887 */ /* 0x000fe20008800000 */
[----:B0-----:R-:W-:-:S13]  /*0230*/  ISETP.NE.AND P0, PT, R2, RZ, PT ;  /* 0x000000ff0200720c */ /* 0x001fda0003f05270 */
[----:B------:R-:W-:Y:S05]  /*0240*/  @P0 BRA `(.L_x_2) ;  /* 0x0000000000a40947 */ /* 0x000fea0003800000 */
[----:B------:R-:W-:Y:S01]  /*0250*/  ELECT P0, URZ, PT ;  /* 0x00000000003f782f */ /* 0x000fe20003800000 */
[----:B------:R-:W-:-:S12]  /*0260*/  BSSY B0, `(.L_x_2) ;  /* 0x0000027000007945 */ /* 0x000fd80003800000 */
[----:B------:R-:W-:Y:S05]  /*0270*/  @!P0 BRA `(.L_x_3) ;  /* 0x0000000000948947 */ /* 0x000fea0003800000 */
[----:B------:R-:W0:Y:S01]  /*0280*/  S2UR UR8, SR_CgaCtaId ;  /* 0x00000000000879c3 */ /* 0x000e220000008800 */
[----:B------:R-:W-:Y:S01]  /*0290*/  UMOV UR4, 0x400 ;  /* 0x0000040000047882 */ /* 0x000fe20000000000 */
[----:B------:R-:W-:Y:S01]  /*02a0*/  UMOV UR5, 0x1 ;  /* 0x0000000100057882 */ /* 0x000fe20000000000 */
[----:B------:R-:W-:Y:S02]  /*02b0*/  UMOV UR6, 0x100 ;  /* 0x0000010000067882 */ /* 0x000fe40000000000 */
[----:B------:R-:W-:-:S04]  /*02c0*/  UIADD3 UR6, -UR6, 0x100000, URZ ;  /* 0x0010000006067890 */ /* 0x000fc8000fffe13f */
[----:B------:R-:W-:Y:S02]  /*02d0*/  USHF.L.U32 UR7, UR6, 0xb, URZ ;  /* 0x0000000b06077899 */ /* 0x000fe4000800063f */
[----:B------:R-:W-:Y:S02]  /*02e0*/  USHF.L.U32 UR6, UR6, 0x1, URZ ;  /* 0x0000000106067899 */ /* 0x000fe4000800063f */
[----:B0-----:R-:W-:Y:S02]  /*02f0*/  ULEA UR8, UR8, UR4, 0x18 ;  /* 0x0000000408087291 */ /* 0x001fe4000f8ec03f */
[----:B------:R-:W-:-:S04]  /*0300*/  UIADD3 UR4, -UR5, 0x100000, URZ ;  /* 0x0010000005047890 */ /* 0x000fc8000fffe13f */
[----:B------:R-:W-:Y:S02]  /*0310*/  USHF.L.U32 UR5, UR4, 0xb, URZ ;  /* 0x0000000b04057899 */ /* 0x000fe4000800063f */
[----:B------:R-:W-:Y:S01]  /*0320*/  USHF.L.U32 UR4, UR4, 0x1, URZ ;  /* 0x0000000104047899 */ /* 0x000fe2000800063f */
[----:B------:R-:W0:Y:S11]  /*0330*/  FENCE.VIEW.ASYNC.S ;  /* 0x00000000000073c6 */ /* 0x000e360000000000 */
[----:B0-----:R0:W1:Y:S01]  /*0340*/  SYNCS.EXCH.64 URZ, [UR8], UR4 ;  /* 0x00000004083f75b2 */ /* 0x0010620008000100 */
[----:B------:R0:W2:Y:S01]  /*0350*/  SYNCS.EXCH.64 URZ, [UR8+0x60], UR6 ;  /* 0x00006006083f75b2 */ /* 0x0000a20008000100 */
[----:B------:R0:W3:Y:S01]  /*0360*/  SYNCS.EXCH.64 URZ, [UR8+0x8], UR4 ;  /* 0x00000804083f75b2 */ /* 0x0000e20008000100 */
[----:B------:R0:W4:Y:S01]  /*0370*/  SYNCS.EXCH.64 URZ, [UR8+0x68], UR6 ;  /* 0x00006806083f75b2 */ /* 0x0001220008000100 */
[----:B------:R0:W0:Y:S01]  /*0380*/  SYNCS.EXCH.64 URZ, [UR8+0x10], UR4 ;  /* 0x00001004083f75b2 */ /* 0x0000220008000100 */
        /* <DEDUP_REMOVED lines=19> */
[----:B-1----:R-:W-:Y:S01]  /*04c0*/  NOP ;  /* 0x0000000000007918 */ /* 0x002fe20000000000 */
.L_x_3:
[----:B0-----:R-:W-:Y:S05]  /*04d0*/  BSYNC B0 ;  /* 0x0000000000007941 */ /* 0x001fea0003800000 */
.L_x_2:
[----:B------:R-:W0:Y:S01]  /*04e0*/  SHFL.IDX PT, R0, R0, RZ, 0x1f ;  /* 0x00001fff00007589 */ /* 0x000e2200000e0000 */
[----:B------:R-:W-:Y:S01]  /*04f0*/  ELECT P0, URZ, PT ;  /* 0x00000000003f782f */ /* 0x000fe20003800000 */
[----:B------:R-:W1:Y:S01]  /*0500*/  S2UR UR17, SR_CTAID.Y ;  /* 0x00000000001179c3 */ /* 0x000e620000002600 */
[----:B------:R-:W-:Y:S01]  /*0510*/  ULDC UR5, c[0x0][0x65c] ;  /* 0x0001970000057ab9 */ /* 0x000fe20000000800 */
[----:B------:R-:W-:Y:S01]  /*0520*/  UMOV UR12, 0x20 ;  /* 0x00000020000c7882 */ /* 0x000fe20000000000 */
[----:B------:R-:W-:Y:S01]  /*0530*/  UISETP.NE.AND UP2, UPT, UR5, 0x1, UPT ;  /* 0x000000010500788c */ /* 0x000fe2000bf45270 */
[----:B------:R-:W-:Y:S01]  /*0540*/  NOP ;  /* 0x0000000000007918 */ /* 0x000fe20000000000 */
[----:B------:R-:W-:Y:S02]  /*0550*/  NOP ;  /* 0x0000000000007918 */ /* 0x000fe40000000000 */
[----:B------:R-:W-:Y:S01]  /*0560*/  UP2UR UR46, UPR, URZ, 0x4 ;  /* 0x000000043f2e7883 */ /* 0x000fe20008000000 */
[----:B------:R-:W5:Y:S01]  /*0570*/  S2UR UR4, SR_CTAID.X ;  /* 0x00000000000479c3 */ /* 0x000f620000002500 */
[----:B------:R-:W-:-:S02]  /*0580*/  PLOP3.LUT P2, PT, PT, PT, UP2, 0x80, 0x0 ;  /* 0x000000000000781c */ /* 0x000fc40003f4f028 */
[----:B------:R-:W-:Y:S02]  /*0590*/  PLOP3.LUT P4, PT, PT, PT, UP2, 0x80, 0x0 ;  /* 0x000000000000781c */ /* 0x000fe40003f8f028 */
[----:B------:R-:W-:Y:S01]  /*05a0*/  PLOP3.LUT P3, PT, PT, PT, UP2, 0x80, 0x0 ;  /* 0x000000000000781c */ /* 0x000fe20003f6f028 */
[----:B------:R-:W-:Y:S01]  /*05b0*/  @UP2 ULDC UR14, c[0x0][0x10] ;  /* 0x00000400000e2ab9 */ /* 0x000fe20000000800 */
[----:B------:R-:W-:Y:S01]  /*05c0*/  @UP2 UMOV UR9, URZ ;  /* 0x0000003f00092c82 */ /* 0x000fe20008000000 */
[----:B------:R-:W-:Y:S01]  /*05d0*/  @!UP2 ULDC UR11, c[0x0][0xc] ;  /* 0x00000300000baab9 */ /* 0x000fe20000000800 */
[----:B0-----:R-:W-:Y:S01]  /*05e0*/  ISETP.NE.OR P0, PT, R0, RZ, !P0 ;  /* 0x000000ff0000720c */ /* 0x001fe20004705670 */
[----:B-1----:R-:W-:Y:S02]  /*05f0*/  @UP2 UMOV UR7, UR17 ;  /* 0x0000001100072c82 */ /* 0x002fe40008000000 */
[----:B------:R-:W-:Y:S01]  /*0600*/  @UP2 UMOV UR8, UR7 ;  /* 0x0000000700082c82 */ /* 0x000fe20008000000 */
[----:B------:R-:W-:Y:S01]  /*0610*/  @!UP2 UMOV UR7, UR17 ;  /* 0x000000110007ac82 */ /* 0x000fe20008000000 */
[----:B-----5:R-:W-:-:S08]  /*0620*/  @UP2 UIMAD.WIDE.U32 UR14, UR4, UR14, UR8 ;  /* 0x0000000e040e22a5 */ /* 0x020fd0000f8e0008 */
[----:B------:R-:W-:Y:S01]  /*0630*/  VOTEU.ALL UP0, P0 ;  /* 0x00000000003f7886 */ /* 0x000fe20000000000 */
[----:B------:R-:W-:Y:S01]  /*0640*/  VOTEU.ALL UP1, P0 ;  /* 0x00000000003f7886 */ /* 0x000fe20000020000 */
[----:B------:R-:W-:-:S03]  /*0650*/  IMAD.U32 R2, RZ, RZ, UR14 ;  /* 0x0000000eff027e24 */ /* 0x000fc6000f8e00ff */
[----:B------:R-:W0:Y:S01]  /*0660*/  @!UP0 S2UR UR6, SR_CgaCtaId ;  /* 0x00000000000689c3 */ /* 0x000e220000008800 */
[----:B------:R-:W-:Y:S01]  /*0670*/  @!UP0 UMOV UR5, 0x400 ;  /* 0x0000040000058882 */ /* 0x000fe20000000000 */
[----:B------:R-:W-:-:S04]  /*0680*/  @!UP0 UIADD3 UR12, -UR12, 0x100000, URZ ;  /* 0x001000000c0c8890 */ /* 0x000fc8000fffe13f */
[----:B------:R-:W-:Y:S02]  /*0690*/  @!UP0 USHF.L.U32 UR13, UR12, 0xb, URZ ;  /* 0x0000000b0c0d8899 */ /* 0x000fe4000800063f */
[----:B------:R-:W-:Y:S01]  /*06a0*/  @!UP0 USHF.L.U32 UR12, UR12, 0x1, URZ ;  /* 0x000000010c0c8899 */ /* 0x000fe2000800063f */
[----:B------:R-:W-:Y:S01]  /*06b0*/  IMAD.U32 R3, RZ, RZ, UR15 ;  /* 0x0000000fff037e24 */ /* 0x000fe2000f8e00ff */
[----:B0-----:R-:W-:Y:S01]  /*06c0*/  @!UP0 ULEA UR16, UR6, UR5, 0x18 ;  /* 0x0000000506108291 */ /* 0x001fe2000f8ec03f */
[----:B------:R-:W-:Y:S01]  /*06d0*/  VOTEU.ALL UP0, P0 ;  /* 0x00000000003f7886 */ /* 0x000fe20000000000 */
[----:B------:R-:W-:Y:S01]  /*06e0*/  PLOP3.LUT P0, PT, PT, PT, UP2, 0x80, 0x0 ;  /* 0x000000000000781c */ /* 0x000fe20003f0f028 */
[----:B------:R-:W-:Y:S01]  /*06f0*/  UMOV UR5, URZ ;  /* 0x0000003f00057c82 */ /* 0x000fe20008000000 */
[----:B------:R-:W-:Y:S01]  /*0700*/  @UP2 UMOV UR6, URZ ;  /* 0x0000003f00062c82 */ /* 0x000fe20008000000 */
[----:B------:R-:W-:Y:S02]  /*0710*/  @!UP2 UIMAD.WIDE.U32 UR8, UR11, UR7, UR4 ;  /* 0x000000070b08a2a5 */ /* 0x000fe4000f8e0004 */
[----:B------:R-:W-:-:S04]  /*0720*/  @UP2 UIADD3 UR6, UR15, UR6, URZ ;  /* 0x000000060f062290 */ /* 0x000fc8000fffe03f */
[----:B------:R-:W-:Y:S01]  /*0730*/  IMAD.U32 R5, RZ, RZ, UR9 ;  /* 0x00000009ff057e24 */ /* 0x000fe2000f8e00ff */
[----:B------:R-:W0:Y:S02]  /*0740*/  FENCE.VIEW.ASYNC.S ;  /* 0x00000000000073c6 */ /* 0x000e240000000000 */
[----:B0-----:R0:W2:Y:S01]  /*0750*/  @!UP0 SYNCS.EXCH.64 URZ, [UR16+0xd0], UR12 ;  /* 0x0000d00c103f85b2 */ /* 0x0010a20008000100 */
[----:B------:R-:W-:Y:S02]  /*0760*/  @P2 IMAD.U32 R6, RZ, RZ, UR6 ;  /* 0x00000006ff062e24 */ /* 0x000fe4000f8e00ff */
[----:B------:R-:W-:Y:S02]  /*0770*/  @P0 IMAD.MOV.U32 R7, RZ, RZ, R2 ;  /* 0x000000ffff070224 */ /* 0x000fe400078e0002 */
[----:B------:R-:W-:Y:S02]  /*0780*/  IMAD.U32 R2, RZ, RZ, UR8 ;  /* 0x00000008ff027e24 */ /* 0x000fe4000f8e00ff */
[----:B------:R-:W-:-:S02]  /*0790*/  @!P4 IMAD.MOV.U32 R6, RZ, RZ, R5 ;  /* 0x000000ffff06c224 */ /* 0x000fc400078e0005 */
[----:B------:R-:W-:Y:S02]  /*07a0*/  @!P3 IMAD.MOV.U32 R7, RZ, RZ, R2 ;  /* 0x000000ffff07b224 */ /* 0x000fe400078e0002 */
[----:B------:R-:W-:Y:S01]  /*07b0*/  IMAD.U32 R3, RZ, RZ, UR9 ;  /* 0x00000009ff037e24 */ /* 0x000fe2000f8e00ff */
[----:B------:R0:W-:Y:S01]  /*07c0*/  STL [R1+0x180], R6 ;  /* 0x0001800601007387 */ /* 0x0001e20000100800 */
[----:B------:R-:W-:-:S03]  /*07d0*/  IMAD.U32 R4, RZ, RZ, UR8 ;  /* 0x00000008ff047e24 */ /* 0x000fc6000f8e00ff */
[----:B------:R0:W-:Y:S01]  /*07e0*/  STL [R1+0x184], R7 ;  /* 0x0001840701007387 */ /* 0x0001e20000100800 */
[----:B------:R0:W2:Y:S01]  /*07f0*/  @!UP1 SYNCS.EXCH.64 URZ, [UR16+0xd8], UR12 ;  /* 0x0000d80c103f95b2 */ /* 0x0000a20008000100 */
[----:B------:R-:W-:Y:S01]  /*0800*/  NOP ;  /* 0x0000000000007918 */ /* 0x000fe20000000000 */
[----:B--234-:R-:W-:Y:S06]  /*0810*/  BAR.SYNC.DEFER_BLOCKING 0x0 ;  /* 0x0000000000007b1d */ /* 0x01cfec0000010000 */
[----:B------:R-:W-:Y:S05]  /*0820*/  @!P1 BRA `(.L_x_4) ;  /* 0x0000014800649947 */ /* 0x000fea0003800000 */
[----:B------:R-:W-:-:S06]  /*0830*/  UISETP.GT.U32.AND UP0, UPT, UR18, 0x1, UPT ;  /* 0x000000011200788c */ /* 0x000fcc000bf04070 */
[----:B------:R-:W-:-:S13]  /*0840*/  PLOP3.LUT P0, PT, PT, PT, UP0, 0x80, 0x0 ;  /* 0x000000000000781c */ /* 0x000fda0003f0f008 */
[----:B0-----:R-:W-:Y:S05]  /*0850*/  @P0 EXIT ;  /* 0x000000000000094d */ /* 0x001fea0003800000 */
[----:B------:R-:W-:Y:S01]  /*0860*/  ULDC.64 UR8, c[0x0][0x650] ;  /* 0x0001940000087ab9 */ /* 0x000fe20000000a00 */
[----:B------:R-:W-:Y:S01]  /*0870*/  UMOV UR41, 0xffffffff ;  /* 0xffffffff00297882 */ /* 0x000fe20000000000 */
[----:B------:R-:W-:Y:S01]  /*0880*/  ISETP.GE.U32.AND P0, PT, R7, UR8, PT ;  /* 0x0000000807007c0c */ /* 0x000fe2000bf06070 */
[----:B------:R-:W-:Y:S01]  /*0890*/  UMOV UR42, 0xffffffff ;  /* 0xffffffff002a7882 */ /* 0x000fe20000000000 */
[----:B------:R-:W-:Y:S01]  /*08a0*/  UMOV UR43, 0xffffffff ;  /* 0xffffffff002b7882 */ /* 0x000fe20000000000 */
[----:B------:R-:W-:Y:S02]  /*08b0*/  PRMT R0, RZ, 0x7610, R0 ;  /* 0x00007610ff007816 */ /* 0x000fe40000000000 */
[----:B------:R-:W-:-:S13]  /*08c0*/  ISETP.GE.U32.AND.EX P0, PT, R6, UR9, PT, P0 ;  /* 0x0000000906007c0c */ /* 0x000fda000bf06100 */
[----:B------:R-:W-:Y:S05]  /*08d0*/  @P0 BRA `(.L_x_5) ;  /* 0x0000000400800947 */ /* 0x000fea0003800000 */
[----:B------:R-:W-:Y:S01]  /*08e0*/  I2FP.F32.U32 R0, UR4 ;  /* 0x0000000400007c45 */ /* 0x000fe20008201000 */
[----:B------:R-:W-:Y:S01]  /*08f0*/  ULDC.64 UR16, c[0x0][0x628] ;  /* 0x00018a0000107ab9 */ /* 0x000fe20000000a00 */
[----:B------:R-:W-:Y:S01]  /*0900*/  ULDC UR6, c[0x0][0x150] ;  /* 0x0000540000067ab9 */ /* 0x000fe20000000800 */
[----:B------:R-:W-:Y:S01]  /*0910*/  ISETP.NE.U32.AND P0, PT, RZ, UR16, PT ;  /* 0x00000010ff007c0c */ /* 0x000fe2000bf05070 */
[----:B------:R-:W-:Y:S01]  /*0920*/  ULDC UR15, c[0x0][0x630] ;  /* 0x00018c00000f7ab9 */ /* 0x000fe20000000800 */
[----:B------:R-:W-:Y:S01]  /*0930*/  FMUL R0, R0, UR6 ;  /* 0x0000000600007c20 */ /* 0x000fe20008400000 */
[----:B------:R-:W-:Y:S01]  /*0940*/  R2UR UR18, R7 ;  /* 0x00000000071272ca */ /* 0x000fe200000e0000 */
[----:B------:R-:W-:Y:S01]  /*0950*/  ULDC UR20, c[0x0][0x154] ;  /* 0x0000550000147ab9 */ /* 0x000fe20000000800 */
[----:B------:R-:W-:Y:S01]  /*0960*/  ISETP.NE.AND.EX P0, PT, RZ, UR17, PT, P0 ;  /* 0x00000011ff007c0c */ /* 0x000fe2000bf05300 */
[----:B------:R0:W1:Y:S01]  /*0970*/  F2I.U32.TRUNC.NTZ R2, R0 ;  /* 0x0000000000027305 */ /* 0x000062000020f000 */
[----:B------:R-:W-:-:S02]  /*0980*/  R2UR UR19, R6 ;  /* 0x00000000061372ca */ /* 0x000fc400000e0000 */
[----:B------:R-:W-:Y:S02]  /*0990*/  R2UR UR8, R7 ;  /* 0x00000000070872ca */ /* 0x000fe400000e0000 */
[----:B------:R-:W-:-:S07]  /*09a0*/  R2UR UR9, R6 ;  /* 0x00000000060972ca */ /* 0x000fce00000e0000 */
[----:B0-----:R-:W-:Y:S08]  /*09b0*/  @!P0 BRA `(.L_x_6) ;  /* 0x0000000000308947 */ /* 0x001ff00003800000 */
[----:B------:R-:W-:Y:S01]  /*09c0*/  R2UR UR8, R7 ;  /* 0x00000000070872ca */ /* 0x000fe200000e0000 */
[----:B------:R-:W-:Y:S01]  /*09d0*/  ULDC UR6, c[0x0][0x634] ;  /* 0x00018d0000067ab9 */ /* 0x000fe20000000800 */
[----:B------:R-:W-:-:S11]  /*09e0*/  R2UR UR14, R6 ;  /* 0x00000000060e72ca */ /* 0x000fd600000e0000 */
[----:B------:R-:W-:-:S04]  /*09f0*/  UIADD3 UR6, UP0, UR8, UR6, URZ ;  /* 0x0000000608067290 */ /* 0x000fc8000ff1e03f */
[----:B------:R-:W-:-:S04]  /*0a00*/  UIADD3.X UR14, URZ, UR14, URZ, UP0, !UPT ;  /* 0x0000000e3f0e7290 */ /* 0x000fc800087fe43f */
[----:B------:R-:W-:-:S04]  /*0a10*/  UIMAD.WIDE.U32 UR8, UR14, UR16, URZ ;  /* 0x000000100e0872a5 */ /* 0x000fc8000f8e003f */
[----:B------:R-:W-:Y:S02]  /*0a20*/  UIMAD.WIDE.U32 UR10, UP0, UR6, UR17, UR8 ;  /* 0x00000011060a72a5 */ /* 0x000fe4000f800008 */
[----:B------:R-:W-:Y:S02]  /*0a30*/  UIMAD.WIDE.U32 UR8, UR6, UR16, URZ ;  /* 0x00000010060872a5 */ /* 0x000fe4000f8e003f */
[----:B------:R-:W-:Y:S02]  /*0a40*/  UIADD3.X UR13, URZ, URZ, URZ, UP0, !UPT ;  /* 0x0000003f3f0d7290 */ /* 0x000fe400087fe43f */
[----:B------:R-:W-:Y:S01]  /*0a50*/  UIADD3 URZ, UP0, UR9, UR10, URZ ;  /* 0x0000000a093f7290 */ /* 0x000fe2000ff1e03f */
[----:B------:R-:W-:-:S03]  /*0a60*/  UMOV UR12, UR11 ;  /* 0x0000000b000c7c82 */ /* 0x000fc60008000000 */
[----:B------:R-:W-:-:S12]  /*0a70*/  UIMAD.WIDE.U32.X UR8, UR14, UR17, UR12, UP0 ;  /* 0x000000110e0872a5 */ /* 0x000fd800080e040c */
.L_x_6:
[----:B------:R-:W-:Y:S01]  /*0a80*/  USHF.R.U64 UR43, UR8, UR15, UR9 ;  /* 0x0000000f082b7299 */ /* 0x000fe20008001209 */
[----:B------:R-:W-:Y:S01]  /*0a90*/  I2FP.F32.U32 R0, UR7 ;  /* 0x0000000700007c45 */ /* 0x000fe20008201000 */
[----:B------:R-:W-:Y:S01]  /*0aa0*/  USHF.R.U32.HI UR5, URZ, UR15, UR9 ;  /* 0x0000000f3f057299 */ /* 0x000fe20008011609 */
[----:B-1----:R-:W-:Y:S01]  /*0ab0*/  R2UR UR12, R2 ;  /* 0x00000000020c72ca */ /* 0x002fe200000e0000 */
[----:B------:R-:W-:Y:S02]  /*0ac0*/  UIADD3 UR6, UP0, URZ, -UR43, URZ ;  /* 0x8000002b3f067290 */ /* 0x000fe4000ff1e03f */
[----:B------:R-:W-:Y:S01]  /*0ad0*/  FMUL R0, R0, UR20 ;  /* 0x0000001400007c20 */ /* 0x000fe20008400000 */
[----:B------:R-:W-:Y:S01]  /*0ae0*/  ULDC.64 UR8, c[0x0][0x620] ;  /* 0x0001880000087ab9 */ /* 0x000fe20000000a00 */
[----:B------:R-:W-:Y:S01]  /*0af0*/  UIADD3.X UR5, URZ, ~UR5, URZ, UP0, !UPT ;  /* 0x800000053f057290 */ /* 0x000fe200087fe43f */
[----:B------:R-:W-:Y:S01]  /*0b00*/  UMOV UR10, UR18 ;  /* 0x00000012000a7c82 */ /* 0x000fe20008000000 */
[----:B------:R-:W-:-:S02]  /*0b10*/  UMOV UR11, UR19 ;  /* 0x00000013000b7c82 */ /* 0x000fc40008000000 */
[----:B------:R-:W-:Y:S01]  /*0b20*/  UIMAD UR5, UR5, UR8, URZ ;  /* 0x00000008050572a4 */ /* 0x000fe2000f8e023f */
[----:B------:R-:W0:Y:S01]  /*0b30*/  F2I.U32.TRUNC.NTZ R0, R0 ;  /* 0x0000000000007305 */ /* 0x000e22000020f000 */
[----:B------:R-:W-:Y:S02]  /*0b40*/  UIMAD.WIDE.U32 UR10, UR6, UR8, UR10 ;  /* 0x00000008060a72a5 */ /* 0x000fe4000f8e000a */
[----:B------:R-:W-:Y:S01]  /*0b50*/  UIMAD UR6, UR6, UR9, UR5 ;  /* 0x00000009060672a4 */ /* 0x000fe2000f8e0205 */
[----:B------:R-:W-:Y:S01]  /*0b60*/  ULDC UR21, c[0x0][0x658] ;  /* 0x0001960000157ab9 */ /* 0x000fe20000000800 */
[----:B------:R-:W-:Y:S02]  /*0b70*/  UMOV UR19, 0xffffffff ;  /* 0xffffffff00137882 */ /* 0x000fe40000000000 */
[----:B------:R-:W-:Y:S01]  /*0b80*/  UIADD3 UR6, UR11, UR6, URZ ;  /* 0x000000060b067290 */ /* 0x000fe2000fffe03f */
[----:B------:R-:W-:Y:S01]  /*0b90*/  ULDC UR15, c[0x0][0x618] ;  /* 0x00018600000f7ab9 */ /* 0x000fe20000000800 */
[----:B------:R-:W-:Y:S01]  /*0ba0*/  ULDC.64 UR8, c[0x0][0x640] ;  /* 0x0001900000087ab9 */ /* 0x000fe20000000a00 */
[----:B------:R-:W-:Y:S01]  /*0bb0*/  USHF.L.U32 UR11, UR19, UR21, URZ ;  /* 0x00000015130b7299 */ /* 0x000fe2000800063f */
[----:B------:R-:W-:Y:S01]  /*0bc0*/  ISETP.NE.U32.AND P0, PT, RZ, UR8, PT ;  /* 0x00000008ff007c0c */ /* 0x000fe2000bf05070 */
[----:B------:R-:W-:-:S02]  /*0bd0*/  USHF.R.U64 UR19, UR10, UR15, UR6 ;  /* 0x0000000f0a137299 */ /* 0x000fc40008001206 */
[----:B------:R-:W-:Y:S01]  /*0be0*/  USHF.R.U32.HI UR10, URZ, UR15, UR6 ;  /* 0x0000000f3f0a7299 */ /* 0x000fe20008011606 */
[----:B0-----:R-:W-:Y:S01]  /*0bf0*/  R2UR UR14, R0 ;  /* 0x00000000000e72ca */ /* 0x001fe200000e0000 */
[----:B------:R-:W-:Y:S01]  /*0c00*/  ULDC UR17, c[0x0][0x608] ;  /* 0x0001820000117ab9 */ /* 0x000fe20000000800 */
[----:B------:R-:W-:Y:S01]  /*0c10*/  ISETP.NE.AND.EX P0, PT, RZ, UR9, PT, P0 ;  /* 0x00000009ff007c0c */ /* 0x000fe2000bf05300 */
[----:B------:R-:W-:Y:S02]  /*0c20*/  USHF.R.U64 UR23, UR19, UR17, UR10 ;  /* 0x0000001113177299 */ /* 0x000fe4000800120a */
[----:B------:R-:W-:Y:S01]  /*0c30*/  USHF.R.U32.HI UR10, URZ, UR17, UR10 ;  /* 0x000000113f0a7299 */ /* 0x000fe2000801160a */
[----:B------:R-:W-:Y:S01]  /*0c40*/  UMOV UR16, 0x1 ;  /* 0x0000000100107882 */ /* 0x000fe20000000000 */
[----:B------:R-:W-:Y:S02]  /*0c50*/  UIADD3 UR12, -UR12, URZ, URZ ;  /* 0x0000003f0c0c7290 */ /* 0x000fe4000fffe13f */
[----:B------:R-:W-:-:S02]  /*0c60*/  USHF.R.U64 UR24, UR23, UR21, UR10 ;  /* 0x0000001517187299 */ /* 0x000fc4000800120a */
[----:B------:R-:W-:Y:S01]  /*0c70*/  USHF.L.U32 UR6, UR16, UR21, URZ ;  /* 0x0000001510067299 */ /* 0x000fe2000800063f */
[----:B------:R-:W-:Y:S01]  /*0c80*/  ULDC UR13, c[0x0][0x144] ;  /* 0x00005100000d7ab9 */ /* 0x000fe20000000800 */
[----:B------:R-:W-:Y:S01]  /*0c90*/  ULDC UR5, c[0x0][0x600] ;  /* 0x0001800000057ab9 */ /* 0x000fe20000000800 */
[----:B------:R-:W-:Y:S02]  /*0ca0*/  ULOP3.LUT UR16, URZ, UR11, URZ, 0x33, !UPT ;  /* 0x0000000b3f107292 */ /* 0x000fe4000f8e333f */
[----:B------:R-:W-:Y:S02]  /*0cb0*/  USHF.R.U32.HI UR11, URZ, UR21, UR10 ;  /* 0x000000153f0b7299 */ /* 0x000fe4000801160a */
[----:B------:R-:W-:Y:S02]  /*0cc0*/  UIADD3 UR18, UR5, -0x1, URZ ;  /* 0xffffffff05127890 */ /* 0x000fe4000fffe03f */
[----:B------:R-:W-:Y:S02]  /*0cd0*/  UIADD3 UR20, -UR14, URZ, URZ ;  /* 0x0000003f0e147290 */ /* 0x000fe4000fffe13f */
[----:B------:R-:W-:Y:S01]  /*0ce0*/  UIMAD UR4, UR13, UR12, UR4 ;  /* 0x0000000c0d0472a4 */ /* 0x000fe2000f8e0204 */
[----:B------:R-:W-:Y:S01]  /*0cf0*/  ULDC UR25, c[0x0][0x148] ;  /* 0x0000520000197ab9 */ /* 0x000fe20000000800 */
[----:B------:R-:W-:Y:S01]  /*0d00*/  ULDC UR21, c[0x0][0x648] ;  /* 0x0001920000157ab9 */ /* 0x000fe20000000800 */
[----:B------:R-:W-:Y:S01]  /*0d10*/  ULDC UR22, c[0x0][0x638] ;  /* 0x00018e0000167ab9 */ /* 0x000fe20000000800 */
[----:B------:R-:W-:Y:S01]  /*0d20*/  UMOV UR10, UR24 ;  /* 0x00000018000a7c82 */ /* 0x000fe20008000000 */
[----:B------:R-:W-:Y:S07]  /*0d30*/  @!P0 BRA `(.L_x_7) ;  /* 0x0000000000308947 */ /* 0x000fee0003800000 */
[----:B------:R-:W-:Y:S02]  /*0d40*/  ULDC UR14, c[0x0][0x64c] ;  /* 0x00019300000e7ab9 */ /* 0x000fe40000000800 */
        /* <DEDUP_REMOVED lines=8> */
[----:B------:R-:W-:-:S07]  /*0dd0*/  UIMAD.WIDE.U32.X UR8, UR17, UR9, UR14, UP0 ;  /* 0x00000009110872a5 */ /* 0x000fce00080e040e */
[----:B------:R-:W-:Y:S01]  /*0de0*/  UMOV UR10, UR8 ;  /* 0x00000008000a7c82 */ /* 0x000fe20008000000 */
[----:B------:R-:W-:-:S05]  /*0df0*/  UMOV UR11, UR9 ;  /* 0x00000009000b7c82 */ /* 0x000fca0008000000 */
.L_x_7:
[----:B------:R-:W-:Y:S01]  /*0e00*/  UISETP.NE.AND UP0, UPT, UR46, URZ, UPT ;  /* 0x0000003f2e00728c */ /* 0x000fe2000bf05270 */
[----:B------:R-:W-:Y:S01]  /*0e10*/  IMAD.MOV.U32 R0, RZ, RZ, 0x1 ;  /* 0x00000001ff007424 */ /* 0x000fe200078e00ff */
[----:B------:R-:W-:Y:S02]  /*0e20*/  USHF.R.U64 UR8, UR10, UR21, UR11 ;  /* 0x000000150a087299 */ /* 0x000fe4000800120b */
[----:B------:R-:W-:Y:S02]  /*0e30*/  ULOP3.LUT UR16, UR23, UR16, URZ, 0xc0, !UPT ;  /* 0x0000001017107292 */ /* 0x000fe4000f8ec03f */
[----:B------:R-:W-:Y:S02]  /*0e40*/  ULOP3.LUT UR18, UR19, UR18, URZ, 0xc0, !UPT ;  /* 0x0000001213127292 */ /* 0x000fe4000f8ec03f */
[----:B------:R-:W-:-:S03]  /*0e50*/  UIMAD UR16, UR6, UR8, UR16 ;  /* 0x00000008061072a4 */ /* 0x000fc6000f8e0210 */
[----:B------:R-:W-:Y:S02]  /*0e60*/  @UP0 UIMAD UR4, UR25, UR20, UR7 ;  /* 0x00000014190402a4 */ /* 0x000fe4000f8e0207 */
[----:B------:R-:W-:-:S04]  /*0e70*/  UIADD3 UR7, -UR8, URZ, URZ ;  /* 0x0000003f08077290 */ /* 0x000fc8000fffe13f */
[----:B------:R-:W-:-:S03]  /*0e80*/  UIMAD UR6, UR7, UR22, UR24 ;  /* 0x00000016070672a4 */ /* 0x000fc6000f8e0218 */
[----:B------:R-:W-:Y:S01]  /*0e90*/  ULDC UR7, c[0x0][0x610] ;  /* 0x0001840000077ab9 */ /* 0x000fe20000000800 */
[----:B------:R-:W-:Y:S02]  /*0ea0*/  UIMAD UR6, UR6, UR5, UR18 ;  /* 0x00000005060672a4 */ /* 0x000fe4000f8e0212 */
[----:B------:R-:W-:-:S04]  /*0eb0*/  UIMAD UR4, UR16, UR7, UR4 ;  /* 0x00000007100472a4 */ /* 0x000fc8000f8e0204 */
[----:B------:R-:W-:Y:S02]  /*0ec0*/  USEL UR42, UR6, UR4, !UP0 ;  /* 0x00000004062a7287 */ /* 0x000fe4000c000000 */
[----:B------:R-:W-:-:S12]  /*0ed0*/  USEL UR41, UR4, UR6, !UP0 ;  /* 0x0000000604297287 */ /* 0x000fd8000c000000 */
.L_x_5:
[----:B------:R-:W-:-:S08]  /*0ee0*/  NOP ;  /* 0x0000000000007918 */ /* 0x000fd00000000000 */
[----:B------:R-:W0:Y:S02]  /*0ef0*/  USETMAXREG.TRY_ALLOC.CTAPOOL UP0, 0xf0 ;  /* 0x000000f0000079c8 */ /* 0x000e240008000600 */
[----:B0-----:R-:W-:-:S13]  /*0f00*/  PLOP3.LUT P0, PT, PT, PT, UP0, 0x80, 0x0 ;  /* 0x000000000000781c */ /* 0x001fda0003f0f008 */
[----:B------:R-:W-:Y:S05]  /*0f10*/  @!P0 BRA `(.L_x_5) ;  /* 0xfffffffc00f08947 */ /* 0x000fea000383ffff */
[----:B------:R-:W-:Y:S01]  /*0f20*/  ULDC.64 UR4, c[0x0][0x598] ;  /* 0x0001660000047ab9 */ /* 0x000fe20000000a00 */
[----:B------:R-:W-:Y:S01]  /*0f30*/  ULDC.64 UR36, c[0x0][0x208] ;  /* 0x0000820000247ab9 */ /* 0x000fe20000000a00 */
[----:B------:R-:W-:-:S04]  /*0f40*/  ISETP.NE.U32.AND P0, PT, RZ, UR4, PT ;  /* 0x00000004ff007c0c */ /* 0x000fc8000bf05070 */
[----:B------:R-:W-:-:S13]  /*0f50*/  ISETP.NE.AND.EX P0, PT, RZ, UR5, PT, P0 ;  /* 0x00000005ff007c0c */ /* 0x000fda000bf05300 */
[----:B------:R-:W-:Y:S05]  /*0f60*/  @!P0 BRA `(.L_x_8) ;  /* 0x00000000001c8947 */ /* 0x000fea0003800000 */
[----:B------:R-:W0:Y:S02]  /*0f70*/  LDC.64 R2, c[0x0][0x598] ;  /* 0x00016600ff027b82 */ /* 0x000e240000000a00 */
[----:B0-----:R-:W2:Y:S02]  /*0f80*/  LDG.E.64 R2, desc[UR36][R2.64] ;  /* 0x0000002402027981 */ /* 0x001ea4000c1e1b00 */
[----:B--2---:R-:W-:-:S04]  /*0f90*/  ISETP.NE.U32.AND P0, PT, R2, RZ, PT ;  /* 0x000000ff0200720c */ /* 0x004fc80003f05070 */
[----:B------:R-:W-:-:S13]  /*0fa0*/  ISETP.NE.AND.EX P0, PT, R3, RZ, PT, P0 ;  /* 0x000000ff0300720c */ /* 0x000fda0003f05300 */
[----:B------:R-:W-:Y:S05]  /*0fb0*/  @!P0 BRA `(.L_x_8) ;  /* 0x0000000000088947 */ /* 0x000fea0003800000 */
[----:B------:R0:W5:Y:S01]  /*0fc0*/  LD.E R2, desc[UR36][R2.64] ;  /* 0x0000002402027980 */ /* 0x000162000c101900 */
[----:B------:R-:W-:Y:S05]  /*0fd0*/  BRA `(.L_x_9) ;  /* 0x0000000000247947 */ /* 0x000fea0003800000 */
.L_x_8:
[----:B------:R-:W-:Y:S02]  /*0fe0*/  ULDC.64 UR4, c[0x0][0x588] ;  /* 0x0001620000047ab9 */ /* 0x000fe40000000a00 */
[----:B------:R-:W-:-:S04]  /*0ff0*/  ISETP.NE.U32.AND P0, PT, RZ, UR4, PT ;  /* 0x00000004ff007c0c */ /* 0x000fc8000bf05070 */
[----:B------:R-:W-:-:S13]  /*1000*/  ISETP.NE.AND.EX P0, PT, RZ, UR5, PT, P0 ;  /* 0x00000005ff007c0c */ /* 0x000fda000bf05300 */
[----:B------:R-:W-:Y:S05]  /*1010*/  @!P0 BRA `(.L_x_10) ;  /* 0x00000000000c8947 */ /* 0x000fea0003800000 */
[----:B------:R-:W0:Y:S02]  /*1020*/  LDC.64 R2, c[0x0][0x588] ;  /* 0x00016200ff027b82 */ /* 0x000e240000000a00 */
[----:B0-----:R1:W5:Y:S01]  /*1030*/  LDG.E R2, desc[UR36][R2.64] ;  /* 0x0000002402027981 */ /* 0x001362000c1e1900 */
[----:B------:R-:W-:Y:S05]  /*1040*/  BRA `(.L_x_9) ;  /* 0x0000000000087947 */ /* 0x000fea0003800000 */
.L_x_10:
[----:B------:R-:W-:Y:S02]  /*1050*/  ULDC UR4, c[0x0][0x580] ;  /* 0x0001600000047ab9 */ /* 0x000fe40000000800 */
[----:B------:R-:W-:-:S07]  /*1060*/  IMAD.U32 R2, RZ, RZ, UR4 ;  /* 0x00000004ff027e24 */ /* 0x000fce000f8e00ff */
.L_x_9:
[----:B------:R-:W-:Y:S02]  /*1070*/  ULDC.64 UR4, c[0x0][0x5a0] ;  /* 0x0001680000047ab9 */ /* 0x000fe40000000a00 */
[----:B------:R-:W-:-:S04]  /*1080*/  ISETP.NE.U32.AND P0, PT, RZ, UR4, PT ;  /* 0x00000004ff007c0c */ /* 0x000fc8000bf05070 */
[----:B------:R-:W-:-:S13]  /*1090*/  ISETP.NE.AND.EX P0, PT, RZ, UR5, PT, P0 ;  /* 0x00000005ff007c0c */ /* 0x000fda000bf05300 */
[----:B------:R-:W-:Y:S05]  /*10a0*/  @!P0 BRA `(.L_x_11) ;  /* 0x00000000001c8947 */ /* 0x000fea0003800000 */
[----:B------:R-:W2:Y:S02]  /*10b0*/  LDC.64 R4, c[0x0][0x5a0] ;  /* 0x00016800ff047b82 */ /* 0x000ea40000000a00 */
[----:B--2---:R-:W2:Y:S02]  /*10c0*/  LDG.E.64 R4, desc[UR36][R4.64] ;  /* 0x0000002404047981 */ /* 0x004ea4000c1e1b00 */
[----:B--2---:R-:W-:-:S04]  /*10d0*/  ISETP.NE.U32.AND P0, PT, R4, RZ, PT ;  /* 0x000000ff0400720c */ /* 0x004fc80003f05070 */
[----:B------:R-:W-:-:S13]  /*10e0*/  ISETP.NE.AND.EX P0, PT, R5, RZ, PT, P0 ;  /* 0x000000ff0500720c */ /* 0x000fda0003f05300 */
[----:B------:R-:W-:Y:S05]  /*10f0*/  @!P0 BRA `(.L_x_11) ;  /* 0x0000000000088947 */ /* 0x000fea0003800000 */
[----:B------:R2:W5:Y:S01]  /*1100*/  LD.E R16, desc[UR36][R4.64] ;  /* 0x0000002404107980 */ /* 0x000562000c101900 */
[----:B------:R-:W-:Y:S05]  /*1110*/  BRA `(.L_x_12) ;  /* 0x0000000000247947 */ /* 0x000fea0003800000 */
.L_x_11:
[----:B------:R-:W-:Y:S02]  /*1120*/  ULDC.64 UR4, c[0x0][0x590] ;  /* 0x0001640000047ab9 */ /* 0x000fe40000000a00 */
[----:B------:R-:W-:-:S04]  /*1130*/  ISETP.NE.U32.AND P0, PT, RZ, UR4, PT ;  /* 0x00000004ff007c0c */ /* 0x000fc8000bf05070 */
[----:B------:R-:W-:-:S13]  /*1140*/  ISETP.NE.AND.EX P0, PT, RZ, UR5, PT, P0 ;  /* 0x00000005ff007c0c */ /* 0x000fda000bf05300 */
[----:B------:R-:W-:Y:S05]  /*1150*/  @!P0 BRA `(.L_x_13) ;  /* 0x00000000000c8947 */ /* 0x000fea0003800000 */
[----:B------:R-:W2:Y:S02]  /*1160*/  LDC.64 R16, c[0x0][0x590] ;  /* 0x00016400ff107b82 */ /* 0x000ea40000000a00 */
[----:B--2---:R3:W5:Y:S01]  /*1170*/  LDG.E R16, desc[UR36][R16.64] ;  /* 0x0000002410107981 */ /* 0x004762000c1e1900 */
[----:B------:R-:W-:Y:S05]  /*1180*/  BRA `(.L_x_12) ;  /* 0x0000000000087947 */ /* 0x000fea0003800000 */
.L_x_13:
[----:B------:R-:W-:Y:S02]  /*1190*/  ULDC UR4, c[0x0][0x584] ;  /* 0x0001610000047ab9 */ /* 0x000fe40000000800 */
[----:B------:R-:W-:-:S07]  /*11a0*/  IMAD.U32 R16, RZ, RZ, UR4 ;  /* 0x00000004ff107e24 */ /* 0x000fce000f8e00ff */
.L_x_12:
[----:B------:R-:W-:-:S13]  /*11b0*/  LOP3.LUT P0, RZ, R0, 0xff, RZ, 0xc0, !PT ;  /* 0x000000ff00ff7812 */ /* 0x000fda000780c0ff */
[----:B------:R-:W-:Y:S05]  /*11c0*/  @!P0 EXIT ;  /* 0x000000000000894d */ /* 0x000fea0003800000 */
[----:B------:R-:W-:Y:S01]  /*11d0*/  ULDC UR4, c[0x0][0x28c] ;  /* 0x0000a30000047ab9 */ /* 0x000fe20000000800 */
[----:B------:R-:W-:Y:S01]  /*11e0*/  UMOV UR38, URZ ;  /* 0x0000003f00267c82 */ /* 0x000fe20008000000 */
[----:B------:R-:W-:Y:S01]  /*11f0*/  UIADD3 UR4, UR4, 0xf, URZ ;  /* 0x0000000f04047890 */ /* 0x000fe2000fffe03f */
[----:B------:R-:W-:-:S03]  /*1200*/  UMOV UR39, URZ ;  /* 0x0000003f00277c82 */ /* 0x000fc60008000000 */
[----:B------:R-:W-:-:S04]  /*1210*/  USHF.R.S32.HI UR5, URZ, 0x1f, UR4 ;  /* 0x0000001f3f057899 */ /* 0x000fc80008011404 */
[----:B------:R-:W-:-:S04]  /*1220*/  ULEA.HI UR5, UR5, UR4, URZ, 0x4 ;  /* 0x0000000405057291 */ /* 0x000fc8000f8f203f */
[----:B------:R-:W-:-:S12]  /*1230*/  USHF.R.S32.HI UR44, URZ, 0x4, UR5 ;  /* 0x000000043f2c7899 */ /* 0x000fd80008011405 */
.L_x_605:
[----:B----4-:R-:W4:Y:S01]  /*1240*/  S2R R0, SR_TID.X ;  /* 0x0000000000007919 */ /* 0x010f220000002100 */
[----:B------:R-:W0:Y:S01]  /*1250*/  S2UR UR6, SR_CgaCtaId ;  /* 0x00000000000679c3 */ /* 0x000e220000008800 */
[----:B------:R-:W-:Y:S02]  /*1260*/  UMOV UR45, 0x400 ;  /* 0x00000400002d7882 */ /* 0x000fe40000000000 */
[----:B0-----:R-:W-:Y:S01]  /*1270*/  ULEA UR45, UR6, UR45, 0x18 ;  /* 0x0000002d062d7291 */ /* 0x001fe2000f8ec03f */
[----:B----4-:R-:W-:-:S04]  /*1280*/  LOP3.LUT R0, R0, 0x80, RZ, 0xc0, !PT ;  /* 0x0000008000007812 */ /* 0x010fc800078ec0ff */
[----:B------:R-:W-:-:S06]  /*1290*/  SHF.R.U32.HI R0, RZ, 0x7, R0 ;  /* 0x00000007ff007819 */ /* 0x000fcc0000011600 */
[----:B------:R-:W0:Y:S02]  /*12a0*/  SHFL.IDX PT, R0, R0, RZ, 0x1f ;  /* 0x00001fff00007589 */ /* 0x000e2400000e0000 */
[----:B0-----:R-:W-:-:S13]  /*12b0*/  R2UR UR4, R0 ;  /* 0x00000000000472ca */ /* 0x001fda00000e0000 */
[----:B------:R-:W-:-:S04]  /*12c0*/  ULEA.HI UR5, UR4, UR4, URZ, 0x1 ;  /* 0x0000000404057291 */ /* 0x000fc8000f8f083f */
[----:B------:R-:W-:-:S04]  /*12d0*/  ULOP3.LUT UR5, UR5, 0x1ffffe, URZ, 0xc0, !UPT ;  /* 0x001ffffe05057892 */ /* 0x000fc8000f8ec03f */
[----:B------:R-:W-:-:S03]  /*12e0*/  UIADD3 UR5, UR4, -UR5, URZ ;  /* 0x8000000504057290 */ /* 0x000fc6000fffe03f */
[----:B------:R-:W-:Y:S01]  /*12f0*/  ULDC UR4, c[0x0][0x28c] ;  /* 0x0000a30000047ab9 */ /* 0x000fe20000000800 */
[----:B------:R-:W-:Y:S01]  /*1300*/  ULEA UR5, UR5, UR45, 0xb ;  /* 0x0000002d05057291 */ /* 0x000fe2000f8e583f */
[----:B------:R-:W-:-:S03]  /*1310*/  ISETP.LT.AND P0, PT, RZ, UR4, PT ;  /* 0x00000004ff007c0c */ /* 0x000fc6000bf01270 */
[----:B------:R-:W-:-:S04]  /*1320*/  UIADD3 UR5, UR5, 0x180, URZ ;  /* 0x0000018005057890 */ /* 0x000fc8000fffe03f */
[----:B------:R-:W-:-:S04]  /*1330*/  USHF.R.U32.HI UR5, URZ, 0x4, UR5 ;  /* 0x000000043f057899 */ /* 0x000fc80008011605 */
[----:B------:R-:W-:Y:S02]  /*1340*/  ULOP3.LUT UR47, UR5, 0x3fff, URZ, 0xc0, !UPT ;  /* 0x00003fff052f7892 */ /* 0x000fe4000f8ec03f */
[----:B-1-3-5:R-:W-:Y:S10]  /*1350*/  @P0 BRA `(.L_x_14) ;  /* 0x0000000000400947 */ /* 0x02aff40003800000 */
[----:B------:R-:W-:Y:S01]  /*1360*/  MOV R0, 0x0 ;  /* 0x0000000000007802 */ /* 0x000fe20000000f00 */
[----:B------:R-:W-:Y:S01]  /*1370*/  ULDC.64 UR4, c[0x4][0x68] ;  /* 0x01001a0000047ab9 */ /* 0x000fe20000000a00 */
[----:B------:R-:W-:Y:S01]  /*1380*/  ULDC.64 UR6, c[0x4][0x8] ;  /* 0x0100020000067ab9 */ /* 0x000fe20000000a00 */
[----:B--2---:R-:W-:Y:S01]  /*1390*/  IMAD.U32 R4, RZ, RZ, UR4 ;  /* 0x00000004ff047e24 */ /* 0x004fe2000f8e00ff */
[----:B------:R0:W2:Y:S01]  /*13a0*/  LDC.64 R14, c[0x4][R0] ;  /* 0x01000000000e7b82 */ /* 0x0000a20000000a00 */
[----:B------:R-:W-:Y:S01]  /*13b0*/  IMAD.U32 R5, RZ, RZ, UR5 ;  /* 0x00000005ff057e24 */ /* 0x000fe2000f8e00ff */
[----:B------:R-:W-:Y:S01]  /*13c0*/  ULDC.64 UR4, c[0x4][0x70] ;  /* 0x01001c0000047ab9 */ /* 0x000fe20000000a00 */
[----:B------:R-:W-:Y:S02]  /*13d0*/  IMAD.U32 R10, RZ, RZ, UR6 ;  /* 0x00000006ff0a7e24 */ /* 0x000fe4000f8e00ff */
[----:B------:R-:W-:Y:S02]  /*13e0*/  IMAD.U32 R6, RZ, RZ, UR4 ;  /* 0x00000004ff067e24 */ /* 0x000fe4000f8e00ff */
[----:B------:R-:W-:-:S02]  /*13f0*/  IMAD.U32 R7, RZ, RZ, UR5 ;  /* 0x00000005ff077e24 */ /* 0x000fc4000f8e00ff */
[----:B------:R-:W-:Y:S02]  /*1400*/  IMAD.U32 R11, RZ, RZ, UR7 ;  /* 0x00000007ff0b7e24 */ /* 0x000fe4000f8e00ff */
[----:B------:R-:W-:Y:S02]  /*1410*/  IMAD.MOV.U32 R8, RZ, RZ, 0x1e1 ;  /* 0x000001e1ff087424 */ /* 0x000fe400078e00ff */
[----:B------:R-:W-:Y:S02]  /*1420*/  IMAD.MOV.U32 R12, RZ, RZ, 0x1 ;  /* 0x00000001ff0c7424 */ /* 0x000fe400078e00ff */
[----:B0-----:R-:W-:-:S07]  /*1430*/  IMAD.MOV.U32 R13, RZ, RZ, RZ ;  /* 0x000000ffff0d7224 */ /* 0x001fce00078e00ff */
[----:B------:R-:W-:-:S07]  /*1440*/  LEPC R20, `(.L_x_14) ;  /* 0x000000001014794e */ /* 0x000fce0000000000 */
[----:B-123-5:R-:W-:Y:S05]  /*1450*/  CALL.ABS.NOINC R14 ;  /* 0x000000000e007343 */ /* 0x02efea0003c00000 */
.L_x_14:
[----:B------:R-:W-:-:S06]  /*1460*/  ULOP3.LUT UR4, UR40, 0x1, URZ, 0xfc, !UPT ;  /* 0x0000000128047892 */ /* 0x000fcc000f8efc3f */
[----:B------:R-:W-:-:S05]  /*1470*/  IMAD.U32 R0, RZ, RZ, UR4 ;  /* 0x00000004ff007e24 */ /* 0x000fca000f8e00ff */
[----:B------:R-:W-:-:S13]  /*1480*/  ISETP.NE.AND P0, PT, R0, 0x3, PT ;  /* 0x000000030000780c */ /* 0x000fda0003f05270 */
[----:B------:R-:W-:Y:S05]  /*1490*/  @!P0 BRA `(.L_x_15) ;  /* 0x0000000000048947 */ /* 0x000fea0003800000 */
[----:B------:R-:W-:Y:S01]  /*14a0*/  BPT.TRAP 0x1 ;  /* 0x000000040000795c */ /* 0x000fe20000300000 */
.L_x_15:
[----:B-1----:R-:W-:Y:S02]  /*14b0*/  IMAD.U32 R3, RZ, RZ, UR39 ;  /* 0x00000027ff037e24 */ /* 0x002fe4000f8e00ff */
[----:B------:R-:W-:-:S03]  /*14c0*/  IMAD.U32 R0, RZ, RZ, UR38 ;  /* 0x00000026ff007e24 */ /* 0x000fc6000f8e00ff */
[----:B------:R-:W-:Y:S02]  /*14d0*/  LEA R3, R3, UR45, 0x3 ;  /* 0x0000002d03037c11 */ /* 0x000fe4000f8e18ff */
[----:B------:R-:W-:-:S04]  /*14e0*/  SHF.L.U32 R0, R0, 0x1f, RZ ;  /* 0x0000001f00007819 */ /* 0x000fc800000006ff */
[----:B------:R0:W1:Y:S01]  /*14f0*/  SYNCS.PHASECHK.TRANS64.TRYWAIT P1, [R3+URZ], R0 ;  /* 0x00000000030075a7 */ /* 0x000062000802017f */
[----:B------:R-:W-:Y:S05]  /*1500*/  @!P0 BRA `(.L_x_16) ;  /* 0x0000000000048947 */ /* 0x000fea0003800000 */
[----:B------:R-:W-:Y:S01]  /*1510*/  BPT.TRAP 0x1 ;  /* 0x000000040000795c */ /* 0x000fe20000300000 */
.L_x_16:
[----:B-1----:R-:W-:Y:S05]  /*1520*/  @P1 BRA `(.L_x_17) ;  /* 0x0000000000081947 */ /* 0x002fea0003800000 */
[----:B------:R-:W1:Y:S02]  /*1530*/  SYNCS.PHASECHK.TRANS64.TRYWAIT P1, [R3+URZ], R0 ;  /* 0x00000000030075a7 */ /* 0x000e64000802017f */
[----:B-1----:R-:W-:Y:S05]  /*1540*/  @!P1 BRA `(.L_x_18) ;  /* 0x00000158003c9947 */ /* 0x002fea0003800000 */
.L_x_17:
[----:B------:R-:W-:-:S04]  /*1550*/  UISETP.LT.AND UP0, UPT, UR44, 0x1, UPT ;  /* 0x000000012c00788c */ /* 0x000fc8000bf01270 */
[----:B------:R-:W-:-:S06]  /*1560*/  USEL UR4, UR44, 0x1, UP0 ;  /* 0x000000012c047887 */ /* 0x000fcc0008000000 */
[----:B--2---:R-:W-:Y:S01]  /*1570*/  IMAD.U32 R5, RZ, RZ, UR4 ;  /* 0x00000004ff057e24 */ /* 0x004fe2000f8e00ff */
[----:B------:R-:W-:Y:S05]  /*1580*/  WARPSYNC.ALL ;  /* 0x0000000000007948 */ /* 0x000fea0003800000 */
[----:B------:R-:W-:-:S04]  /*1590*/  IADD3 R5, -R5, UR44, RZ ;  /* 0x0000002c05057c10 */ /* 0x000fc8000fffe1ff */
[----:B------:R-:W-:Y:S01]  /*15a0*/  ISETP.GE.AND P1, PT, R5, 0x1, PT ;  /* 0x000000010500780c */ /* 0x000fe20003f26270 */
[----:B------:R-:W-:Y:S01]  /*15b0*/  UIADD3 UR4, UR45, 0x24180, URZ ;  /* 0x000241802d047890 */ /* 0x000fe2000fffe03f */
[----:B------:R-:W-:Y:S01]  /*15c0*/  WARPGROUP.ARRIVE ;  /* 0x00000000000079c5 */ /* 0x000fe20000000000 */
[----:B------:R-:W-:Y:S02]  /*15d0*/  ULOP3.LUT UR47, UR47, 0x10000, URZ, 0xfc, !UPT ;  /* 0x000100002f2f7892 */ /* 0x000fe4000f8efc3f */
[----:B------:R-:W-:Y:S02]  /*15e0*/  USHF.R.U32.HI UR4, URZ, 0x4, UR4 ;  /* 0x000000043f047899 */ /* 0x000fe40008011604 */
[----:B------:R-:W-:Y:S02]  /*15f0*/  UIMAD UR8, UR39, 0x300, UR47 ;  /* 0x00000300270878a4 */ /* 0x000fe4000f8e022f */
[----:B------:R-:W-:Y:S01]  /*1600*/  ULOP3.LUT UR4, UR4, 0x3fff, URZ, 0xc0, !UPT ;  /* 0x00003fff04047892 */ /* 0x000fe2000f8ec03f */
[----:B------:R-:W-:Y:S01]  /*1610*/  UMOV UR5, 0xc0000010 ;  /* 0xc000001000057882 */ /* 0x000fe20000000000 */
[----:B------:R-:W-:-:S02]  /*1620*/  UMOV UR7, 0xc0000010 ;  /* 0xc000001000077882 */ /* 0x000fc40000000000 */
[----:B------:R-:W-:-:S03]  /*1630*/  ULOP3.LUT UR11, UR4, 0x10000, URZ, 0xfc, !UPT ;  /* 0x00010000040b7892 */ /* 0x000fc6000f8efc3f */
[----:B------:R-:W-:Y:S01]  /*1640*/  UMOV UR4, UR8 ;  /* 0x0000000800047c82 */ /* 0x000fe20008000000 */
[----:B------:R-:W-:-:S09]  /*1650*/  UIMAD UR6, UR39, 0x180, UR11 ;  /* 0x00000180270678a4 */ /* 0x000fd2000f8e020b */
[----:B------:R-:W-:Y:S01]  /*1660*/  HGMMA.64x192x16.F32 R24, gdesc[UR4], RZ, !UPT, gsb0 ;  /* 0x02e00000041879f0 */ /* 0x000fe2000c0008ff */
[----:B------:R-:W-:Y:S01]  /*1670*/  UIADD3 UR4, UR8, 0x100, URZ ;  /* 0x0000010008047890 */ /* 0x000fe2000fffe03f */
[----:B------:R-:W-:Y:S01]  /*1680*/  UMOV UR5, 0xc0000010 ;  /* 0xc000001000057882 */ /* 0x000fe20000000000 */
[----:B------:R-:W-:Y:S02]  /*1690*/  WARPGROUP.DEPBAR.LE gsb0, 0x0 ;  /* 0x00008000000079c5 */ /* 0x000fe40000010000 */
[----:B------:R-:W-:Y:S01]  /*16a0*/  WARPGROUP.ARRIVE ;  /* 0x00000000000079c5 */ /* 0x000fe20000000000 */
[----:B------:R-:W-:Y:S04]  /*16b0*/  STL.64 [R1], R24 ;  /* 0x0000001801007387 */ /* 0x000fe80000100a00 */
[----:B------:R-:W-:Y:S10]  /*16c0*/  STL.64 [R1+0x8], R26 ;  /* 0x0000081a01007387 */ /* 0x000ff40000100a00 */
[----:B------:R-:W-:Y:S01]  /*16d0*/  HGMMA.64x192x16.F32 R120, gdesc[UR4], RZ, !UPT, gsb0 ;  /* 0x02e00000047879f0 */ /* 0x000fe2000c0008ff */
[----:B------:R-:W-:Y:S01]  /*16e0*/  UIADD3 UR4, UR8, 0x200, URZ ;  /* 0x0000020008047890 */ /* 0x000fe2000fffe03f */
[----:B------:R-:W-:Y:S01]  /*16f0*/  STL.64 [R1+0x10], R28 ;  /* 0x0000101c01007387 */ /* 0x000fe20000100a00 */
[----:B------:R-:W-:-:S03]  /*1700*/  UMOV UR5, 0xc0000010 ;  /* 0xc000001000057882 */ /* 0x000fc60000000000 */
[----:B------:R-:W-:Y:S04]  /*1710*/  STL.64 [R1+0x18], R30 ;  /* 0x0000181e01007387 */ /* 0x000fe80000100a00 */
        /* <DEDUP_REMOVED lines=43> */
[----:B------:R2:W-:Y:S01]  /*19d0*/  STL.64 [R1+0x178], R118 ;  /* 0x0001787601007387 */ /* 0x0005e20000100a00 */
[----:B------:R-:W-:-:S02]  /*19e0*/  WARPGROUP.DEPBAR.LE gsb0, 0x0 ;  /* 0x00008000000079c5 */ /* 0x000fc40000010000 */
[----:B--2---:R-:W-:-:S06]  /*19f0*/  WARPGROUP.ARRIVE ;  /* 0x00000000000079c5 */ /* 0x004fcc0000000000 */
[----:B------:R-:W-:Y:S03]  /*1a00*/  HGMMA.64x192x16.F32 R24, gdesc[UR4], RZ, !UPT, gsb0 ;  /* 0x02e00000041879f0 */ /* 0x000fe6000c0008ff */
[----:B------:R-:W-:Y:S02]  /*1a10*/  WARPGROUP.DEPBAR.LE gsb0, 0x0 ;  /* 0x00008000000079c5 */ /* 0x000fe40000010000 */
[----:B------:R-:W-:Y:S05]  /*1a20*/  @!P1 BRA `(.L_x_19) ;  /* 0x0000000c00e49947 */ /* 0x000fea0003800000 */
[----:B------:R-:W-:Y:S01]  /*1a30*/  UIADD3 UR4, UR39, 0x1, URZ ;  /* 0x0000000127047890 */ /* 0x000fe2000fffe03f */
[----:B01----:R-:W-:Y:S01]  /*1a40*/  IMAD.MOV.U32 R0, RZ, RZ, R5 ;  /* 0x000000ffff007224 */ /* 0x003fe200078e0005 */
[----:B------:R-:W-:Y:S02]  /*1a50*/  UMOV UR9, UR39 ;  /* 0x0000002700097c82 */ /* 0x000fe40008000000 */
[----:B------:R-:W-:-:S04]  /*1a60*/  UISETP.NE.AND UP0, UPT, UR4, 0xc, UPT ;  /* 0x0000000c0400788c */ /* 0x000fc8000bf05270 */
[----:B------:R-:W-:Y:S02]  /*1a70*/  USEL UR5, URZ, 0x1, UP0 ;  /* 0x000000013f057887 */ /* 0x000fe40008000000 */
[----:B------:R-:W-:Y:S02]  /*1a80*/  USEL UR8, UR4, URZ, UP0 ;  /* 0x0000003f04087287 */ /* 0x000fe40008000000 */
[----:B------:R-:W-:-:S06]  /*1a90*/  ULOP3.LUT UR5, UR38, UR5, URZ, 0x3c, !UPT ;  /* 0x0000000526057292 */ /* 0x000fcc000f8e3c3f */
[----:B------:R-:W-:-:S07]  /*1aa0*/  IMAD.U32 R3, RZ, RZ, UR5 ;  /* 0x00000005ff037e24 */ /* 0x000fce000f8e00ff */
.L_x_26:
[----:B01----:R-:W-:Y:S05]  /*1ab0*/  @!P0 BRA `(.L_x_20) ;  /* 0x0000000000048947 */ /* 0x003fea0003800000 */
[----:B------:R-:W-:Y:S01]  /*1ac0*/  BPT.TRAP 0x1 ;  /* 0x000000040000795c */ /* 0x000fe20000300000 */
.L_x_20:
[----:B------:R-:W-:Y:S01]  /*1ad0*/  ULEA UR4, UR8, UR45, 0x3 ;  /* 0x0000002d08047291 */ /* 0x000fe2000f8e183f */
[----:B------:R-:W-:-:S08]  /*1ae0*/  SHF.L.U32 R4, R3, 0x1f, RZ ;  /* 0x0000001f03047819 */ /* 0x000fd000000006ff */
[----:B------:R0:W1:Y:S01]  /*1af0*/  SYNCS.PHASECHK.TRANS64.TRYWAIT P1, [UR4], R4 ;  /* 0x00000004ff0075a7 */ /* 0x0000620008020144 */
[----:B------:R-:W-:Y:S05]  /*1b00*/  @!P0 BRA `(.L_x_21) ;  /* 0x0000000000048947 */ /* 0x000fea0003800000 */
[----:B------:R-:W-:Y:S01]  /*1b10*/  BPT.TRAP 0x1 ;  /* 0x000000040000795c */ /* 0x000fe20000300000 */
.L_x_21:
[----:B-1----:R-:W-:Y:S05]  /*1b20*/  @P1 BRA `(.L_x_22) ;  /* 0x0000000000081947 */ /* 0x002fea0003800000 */
[----:B------:R-:W1:Y:S02]  /*1b30*/  SYNCS.PHASECHK.TRANS64.TRYWAIT P1, [UR4], R4 ;  /* 0x00000004ff0075a7 */ /* 0x000e640008020144 */
[----:B-1----:R-:W-:Y:S05]  /*1b40*/  @!P1 BRA `(.L_x_23) ;  /* 0x0000015000d09947 */ /* 0x002fea0003800000 */
.L_x_22:
        /* <DEDUP_REMOVED lines=47> */
[----:B------:R2:W-:Y:S04]  /*1e40*/  STL.64 [R1+0x188], R24 ;  /* 0x0001881801007387 */ /* 0x0005e80000100a00 */
[----:B--2---:R-:W2:Y:S04]  /*1e50*/  LDL.LU.64 R24, [R1] ;  /* 0x0000000001187983 */ /* 0x004ea80000300a00 */
[----:B------:R-:W2:Y:S04]  /*1e60*/  LDL.LU.64 R26, [R1+0x8] ;  /* 0x00000800011a7983 */ /* 0x000ea80000300a00 */
        /* <DEDUP_REMOVED lines=45> */
[----:B------:R-:W2:Y:S01]  /*2140*/  LDL.LU.64 R118, [R1+0x178] ;  /* 0x0001780001767983 */ /* 0x000ea20000300a00 */
[----:B------:R-:W-:-:S02]  /*2150*/  UIMAD UR10, UR8, 0x300, UR47 ;  /* 0x00000300080a78a4 */ /* 0x000fc4000f8e022f */
[----:B------:R-:W-:Y:S01]  /*2160*/  UIMAD UR6, UR8, 0x180, UR11 ;  /* 0x00000180080678a4 */ /* 0x000fe2000f8e020b */
[----:B------:R-:W-:Y:S01]  /*2170*/  UMOV UR5, 0xc0000010 ;  /* 0xc000001000057882 */ /* 0x000fe20000000000 */
[----:B------:R-:W-:-:S03]  /*2180*/  UMOV UR7, 0xc0000010 ;  /* 0xc000001000077882 */ /* 0x000fc60000000000 */
[----:B------:R-:W-:Y:S01]  /*2190*/  UMOV UR4, UR10 ;  /* 0x0000000a00047c82 */ /* 0x000fe20008000000 */
[----:B--2---:R-:W-:-:S06]  /*21a0*/  WARPGROUP.ARRIVE ;  /* 0x00000000000079c5 */ /* 0x004fcc0000000000 */
[----:B------:R-:W-:Y:S03]  /*21b0*/  HGMMA.64x192x16.F32 R24, gdesc[UR4], R24, gsb0 ;  /* 0x02e00000041879f0 */ /* 0x000fe60008000818 */
[----:B------:R-:W-:Y:S02]  /*21c0*/  WARPGROUP.DEPBAR.LE gsb0, 0x0 ;  /* 0x00008000000079c5 */ /* 0x000fe40000010000 */
[----:B------:R-:W-:Y:S04]  /*21d0*/  STL.64 [R1], R24 ;  /* 0x0000001801007387 */ /* 0x000fe80000100a00 */
        /* <DEDUP_REMOVED lines=47> */
[----:B--2---:R-:W2:Y:S04]  /*24d0*/  LDL.LU.64 R118, [R1+0x300] ;  /* 0x0003000001767983 */ /* 0x004ea80000300a00 */
        /* <DEDUP_REMOVED lines=47> */
[----:B------:R-:W-:Y:S01]  /*27d0*/  UIADD3 UR4, UR10, 0x100, URZ ;  /* 0x000001000a047890 */ /* 0x000fe2000fffe03f */
[----:B------:R-:W-:Y:S01]  /*27e0*/  WARPGROUP.ARRIVE ;  /* 0x00000000000079c5 */ /* 0x000fe20000000000 */
[----:B------:R-:W-:-:S07]  /*27f0*/  UMOV UR5, 0xc0000010 ;  /* 0xc000001000057882 */ /* 0x000fce0000000000 */
[----:B------:R-:W-:Y:S01]  /*2800*/  HGMMA.64x192x16.F32 R120, gdesc[UR4], R120, gsb0 ;  /* 0x02e00000047879f0 */ /* 0x000fe20008000878 */
[----:B------:R-:W-:Y:S01]  /*2810*/  UIADD3 UR4, UR10, 0x200, URZ ;  /* 0x000002000a047890 */ /* 0x000fe2000fffe03f */
[----:B------:R-:W-:Y:S01]  /*2820*/  UMOV UR5, 0xc0000010 ;  /* 0xc000001000057882 */ /* 0x000fe20000000000 */
[----:B------:R-:W-:Y:S02]  /*2830*/  WARPGROUP.DEPBAR.LE gsb0, 0x0 ;  /* 0x00008000000079c5 */ /* 0x000fe40000010000 */
[----:B--2---:R-:W-:-:S15]  /*2840*/  WARPGROUP.ARRIVE ;  /* 0x00000000000079c5 */ /* 0x004fde0000000000 */
[----:B------:R-:W-:Y:S03]  /*2850*/  HGMMA.64x192x16.F32 R24, gdesc[UR4], R24, gsb0 ;  /* 0x02e00000041879f0 */ /* 0x000fe60008000818 */
[----:B------:R-:W-:Y:S02]  /*2860*/  WARPGROUP.DEPBAR.LE gsb0, 0x0 ;  /* 0x00008000000079c5 */ /* 0x000fe40000010000 */
[----:B------:R-:W-:Y:S05]  /*2870*/  @!P0 BRA `(.L_x_24) ;  /* 0x0000000000048947 */ /* 0x000fea0003800000 */
[----:B------:R-:W-:Y:S01]  /*2880*/  BPT.TRAP 0x1 ;  /* 0x000000040000795c */ /* 0x000fe20000300000 */
.L_x_24:
[----:B------:R-:W-:Y:S02]  /*2890*/  UISETP.GT.U32.AND UP0, UPT, UR40, 0x1, UPT ;  /* 0x000000012800788c */ /* 0x000fe4000bf04070 */
[----:B------:R-:W-:-:S04]  /*28a0*/  ULEA UR4, UR9, UR45, 0x3 ;  /* 0x0000002d09047291 */ /* 0x000fc8000f8e183f */
[----:B------:R-:W-:Y:S01]  /*28b0*/  UIADD3 UR4, UR4, 0x60, URZ ;  /* 0x0000006004047890 */ /* 0x000fe2000fffe03f */
[----:B------:R-:W-:-:S03]  /*28c0*/  PLOP3.LUT P1, PT, PT, PT, UP0, 0x80, 0x0 ;  /* 0x000000000000781c */ /* 0x000fc60003f2f008 */
[----:B------:R-:W-:-:S09]  /*28d0*/  UPRMT UR4, URZ, 0x654, UR4 ;  /* 0x000006543f047896 */ /* 0x000fd20008000004 */
[----:B------:R-:W-:Y:S01]  /*28e0*/  SYNCS.ARRIVE.TRANS64.RED.A1T0 RZ, [UR4], RZ ;  /* 0x000000ffffff79a7 */ /* 0x000fe20008100404 */
[----:B------:R-:W-:Y:S05]  /*28f0*/  @P1 BRA `(.L_x_25) ;  /* 0x0000000000041947 */ /* 0x000fea0003800000 */
[----:B------:R-:W-:Y:S01]  /*2900*/  BPT.TRAP 0x1 ;  /* 0x000000040000795c */ /* 0x000fe20000300000 */
.L_x_25:
[----:B------:R-:W-:Y:S01]  /*2910*/  UIADD3 UR8, UR8, 0x1, URZ ;  /* 0x0000000108087890 */ /* 0x000fe2000fffe03f */
[C---:B------:R-:W-:Y:S01]  /*2920*/  ISETP.GT.AND P1, PT, R0.reuse, 0x1, PT ;  /* 0x000000010000780c */ /* 0x040fe20003f24270 */
[----:B------:R-:W-:Y:S01]  /*2930*/  UIADD3 UR9, UR9, 0x1, URZ ;  /* 0x0000000109097890 */ /* 0x000fe2000fffe03f */
[----:B------:R-:W-:Y:S01]  /*2940*/  VIADD R0, R0, 0xffffffff ;  /* 0xffffffff00007836 */ /* 0x000fe20000000000 */
[----:B------:R-:W-:Y:S02]  /*2950*/  UISETP.NE.AND UP0, UPT, UR8, 0xc, UPT ;  /* 0x0000000c0800788c */ /* 0x000fe4000bf05270 */
[----:B------:R-:W-:Y:S02]  /*2960*/  UISETP.NE.AND UP1, UPT, UR9, 0xc, UPT ;  /* 0x0000000c0900788c */ /* 0x000fe4000bf25270 */
[----:B------:R-:W-:Y:S02]  /*2970*/  USEL UR4, URZ, 0x1, UP0 ;  /* 0x000000013f047887 */ /* 0x000fe40008000000 */
[----:B------:R-:W-:-:S02]  /*2980*/  USEL UR8, UR8, URZ, UP0 ;  /* 0x0000003f08087287 */ /* 0x000fc40008000000 */
[----:B------:R-:W-:Y:S02]  /*2990*/  USEL UR9, UR9, URZ, UP1 ;  /* 0x0000003f09097287 */ /* 0x000fe40008800000 */
[----:B------:R-:W-:Y:S01]  /*29a0*/  LOP3.LUT R3, R3, UR4, RZ, 0x3c, !PT ;  /* 0x0000000403037c12 */ /* 0x000fe2000f8e3cff */
[----:B------:R-:W-:Y:S09]  /*29b0*/  @P1 BRA `(.L_x_26) ;  /* 0xfffffff0003c1947 */ /* 0x000ff2000383ffff */
.L_x_19:
[----:B01----:R-:W0:Y:S02]  /*29c0*/  LDC R0, c[0x0][0x28c] ;  /* 0x0000a300ff007b82 */ /* 0x003e240000000800 */
[----:B0-----:R-:W-:-:S13]  /*29d0*/  ISETP.GE.AND P1, PT, R0, 0x1, PT ;  /* 0x000000010000780c */ /* 0x001fda0003f26270 */
[----:B------:R-:W-:Y:S05]  /*29e0*/  @!P1 BRA `(.L_x_27) ;  /* 0x0000000000389947 */ /* 0x000fea0003800000 */
[----:B------:R-:W-:Y:S05]  /*29f0*/  @!P0 BRA `(.L_x_28) ;  /* 0x0000000000048947 */ /* 0x000fea0003800000 */
[----:B------:R-:W-:Y:S01]  /*2a00*/  BPT.TRAP 0x1 ;  /* 0x000000040000795c */ /* 0x000fe20000300000 */
.L_x_28:
[----:B------:R-:W-:Y:S01]  /*2a10*/  VIADD R0, R5, UR39 ;  /* 0x0000002705007c36 */ /* 0x000fe20008000000 */
[----:B------:R-:W-:-:S03]  /*2a20*/  UISETP.GT.U32.AND UP0, UPT, UR40, 0x1, UPT ;  /* 0x000000012800788c */ /* 0x000fc6000bf04070 */
[----:B------:R-:W-:-:S03]  /*2a30*/  IMAD.WIDE.U32 R4, R0, -0x55555555, RZ ;  /* 0xaaaaaaab00047825 */ /* 0x000fc600078e00ff */
[----:B------:R-:W-:Y:S02]  /*2a40*/  PLOP3.LUT P0, PT, PT, PT, UP0, 0x80, 0x0 ;  /* 0x000000000000781c */ /* 0x000fe40003f0f008 */
[----:B------:R-:W-:-:S05]  /*2a50*/  SHF.R.U32.HI R4, RZ, 0x3, R5 ;  /* 0x00000003ff047819 */ /* 0x000fca0000011605 */
[----:B------:R-:W-:-:S05]  /*2a60*/  IMAD R0, R4, -0xc, R0 ;  /* 0xfffffff404007824 */ /* 0x000fca00078e0200 */
[----:B------:R-:W-:-:S05]  /*2a70*/  LEA R0, R0, UR45, 0x3 ;  /* 0x0000002d00007c11 */ /* 0x000fca000f8e18ff */
[----:B------:R-:W-:-:S05]  /*2a80*/  VIADD R0, R0, 0x60 ;  /* 0x0000006000007836 */ /* 0x000fca0000000000 */
[----:B------:R-:W-:-:S04]  /*2a90*/  PRMT R0, RZ, 0x654, R0 ;  /* 0x00000654ff007816 */ /* 0x000fc80000000000 */
[----:B------:R0:W-:Y:S01]  /*2aa0*/  SYNCS.ARRIVE.TRANS64.RED.A1T0 RZ, [R0+URZ], RZ ;  /* 0x000000ff00ff79a7 */ /* 0x0001e2000810043f */
[----:B------:R-:W-:Y:S05]  /*2ab0*/  @P0 BRA `(.L_x_27) ;  /* 0x0000000000040947 */ /* 0x000fea0003800000 */
[----:B------:R-:W-:Y:S01]  /*2ac0*/  BPT.TRAP 0x1 ;  /* 0x000000040000795c */ /* 0x000fe20000300000 */
.L_x_27:
[----:B------:R-:W1:Y:S01]  /*2ad0*/  S2R R5, SR_TID.X ;  /* 0x0000000000057919 */ /* 0x000e620000002100 */
[----:B------:R-:W-:Y:S02]  /*2ae0*/  UIMAD UR42, UR42, 0xc0, URZ ;  /* 0x000000c02a2a78a4 */ /* 0x000fe4000f8e023f */
[----:B------:R-:W-:Y:S01]  /*2af0*/  USHF.R.S32.HI UR10, URZ, 0x1f, UR43 ;  /* 0x0000001f3f0a7899 */ /* 0x000fe2000801142b */
[----:B0-----:R-:W0:Y:S01]  /*2b00*/  S2R R0, SR_TID.X ;  /* 0x0000000000007919 */ /* 0x001e220000002100 */
[----:B------:R-:W-:Y:S01]  /*2b10*/  ULDC.64 UR8, c[0x0][0x5d0] ;  /* 0x0001740000087ab9 */ /* 0x000fe20000000a00 */
[----:B------:R-:W-:Y:S01]  /*2b20*/  UIMAD.WIDE UR6, UR41, 0x180, URZ ;  /* 0x00000180290678a5 */ /* 0x000fe2000f8e023f */
[----:B------:R-:W-:Y:S01]  /*2b30*/  IMAD.U32 R18, RZ, RZ, UR42 ;  /* 0x0000002aff127e24 */ /* 0x000fe2000f8e00ff */
[----:B------:R-:W-:Y:S02]  /*2b40*/  UIMAD UR4, UR10, UR8, URZ ;  /* 0x000000080a0472a4 */ /* 0x000fe4000f8e023f */
[----:B------:R-:W-:Y:S01]  /*2b50*/  IMAD.U32 R6, RZ, RZ, UR8 ;  /* 0x00000008ff067e24 */ /* 0x000fe2000f8e00ff */
[----:B------:R-:W-:-:S02]  /*2b60*/  UIMAD UR41, UR41, 0x180, URZ ;  /* 0x00000180292978a4 */ /* 0x000fc4000f8e023f */
[----:B------:R-:W-:Y:S01]  /*2b70*/  UIMAD UR4, UR43, UR9, UR4 ;  /* 0x000000092b0472a4 */ /* 0x000fe2000f8e0204 */
[----:B------:R-:W-:Y:S01]  /*2b80*/  ULDC UR8, c[0x0][0x284] ;  /* 0x0000a10000087ab9 */ /* 0x000fe20000000800 */
[----:B------:R-:W-:Y:S02]  /*2b90*/  UIADD3 UR39, UR44, UR39, URZ ;  /* 0x000000272c277290 */ /* 0x000fe4000fffe03f */
[----:B------:R-:W-:Y:S02]  /*2ba0*/  UISETP.GE.U32.AND UP2, UPT, UR44, 0xc, UPT ;  /* 0x0000000c2c00788c */ /* 0x000fe4000bf46070 */
[----:B------:R-:W-:-:S04]  /*2bb0*/  UISETP.GT.U32.AND UP1, UPT, UR39, 0xb, UPT ;  /* 0x0000000b2700788c */ /* 0x000fc8000bf24070 */
[----:B------:R-:W-:Y:S01]  /*2bc0*/  UISETP.LT.U32.AND UP1, UPT, UR44, 0xc, UP1 ;  /* 0x0000000c2c00788c */ /* 0x000fe20008f21070 */
[C---:B-1----:R-:W-:Y:S01]  /*2bd0*/  IMAD.SHL.U32 R19, R5.reuse, 0x2, RZ ;  /* 0x0000000205137824 */ /* 0x042fe200078e00ff */
[----:B------:R-:W-:Y:S02]  /*2be0*/  LOP3.LUT R4, R5, 0x60, RZ, 0xc0, !PT ;  /* 0x0000006005047812 */ /* 0x000fe400078ec0ff */
[----:B0-----:R-:W-:Y:S02]  /*2bf0*/  SHF.R.U32.HI R3, RZ, 0x7, R0 ;  /* 0x00000007ff037819 */ /* 0x001fe40000011600 */
[----:B------:R-:W-:Y:S02]  /*2c00*/  LOP3.LUT R18, R18, 0x6, R19, 0xf8, !PT ;  /* 0x0000000612127812 */ /* 0x000fe400078ef813 */
[----:B------:R-:W-:Y:S02]  /*2c10*/  LOP3.LUT R3, R3, 0x1, RZ, 0xc0, !PT ;  /* 0x0000000103037812 */ /* 0x000fe400078ec0ff */
[----:B------:R-:W-:-:S02]  /*2c20*/  SHF.R.U32.HI R0, RZ, 0x2, R5 ;  /* 0x00000002ff007819 */ /* 0x000fc40000011605 */
[----:B------:R-:W-:Y:S01]  /*2c30*/  SHF.R.S32.HI R19, RZ, 0x1f, R18 ;  /* 0x0000001fff137819 */ /* 0x000fe20000011412 */
[----:B---3--:R-:W-:Y:S01]  /*2c40*/  IMAD.SHL.U32 R17, R3, 0x40, RZ ;  /* 0x0000004003117824 */ /* 0x008fe200078e00ff */
[----:B------:R-:W-:Y:S02]  /*2c50*/  LOP3.LUT R0, R0, 0x7, RZ, 0xc0, !PT ;  /* 0x0000000700007812 */ /* 0x000fe400078ec0ff */
[----:B------:R-:W-:Y:S01]  /*2c60*/  SHF.R.U32.HI R4, RZ, 0x1, R4 ;  /* 0x00000001ff047819 */ /* 0x000fe20000011604 */
[----:B------:R-:W-:Y:S01]  /*2c70*/  IMAD.WIDE.U32 R6, R6, UR43, R18 ;  /* 0x0000002b06067c25 */ /* 0x000fe2000f8e0012 */
[--C-:B------:R-:W-:Y:S02]  /*2c80*/  LOP3.LUT R17, R17, 0x40, R0.reuse, 0xe2, !PT ;  /* 0x0000004011117812 */ /* 0x100fe400078ee200 */
[----:B------:R-:W-:Y:S01]  /*2c90*/  IADD3 R0, RZ, -R4, -R0 ;  /* 0x80000004ff007210 */ /* 0x000fe20007ffe800 */
[----:B------:R-:W-:Y:S01]  /*2ca0*/  VIADD R7, R7, UR4 ;  /* 0x0000000407077c36 */ /* 0x000fe20008000000 */
[----:B------:R-:W-:Y:S01]  /*2cb0*/  ULDC UR4, c[0x0][0x288] ;  /* 0x0000a20000047ab9 */ /* 0x000fe20000000800 */
[----:B------:R-:W-:Y:S01]  /*2cc0*/  LOP3.LUT R17, R17, UR6, R4, 0xfe, !PT ;  /* 0x0000000611117c12 */ /* 0x000fe2000f8efe04 */
[----:B------:R-:W-:Y:S01]  /*2cd0*/  UISETP.GE.AND UP0, UPT, UR42, UR4, UPT ;  /* 0x000000042a00728c */ /* 0x000fe2000bf06270 */
[----:B------:R-:W-:-:S02]  /*2ce0*/  IMAD R0, R3, -0x40, R0 ;  /* 0xffffffc003007824 */ /* 0x000fc400078e0200 */
[----:B------:R-:W-:Y:S01]  /*2cf0*/  IMAD.U32 R3, RZ, RZ, UR8 ;  /* 0x00000008ff037e24 */ /* 0x000fe2000f8e00ff */
[----:B------:R-:W-:Y:S01]  /*2d00*/  UISETP.GE.OR UP0, UPT, UR41, UR8, UP0 ;  /* 0x000000082900728c */ /* 0x000fe20008706670 */
[----:B------:R-:W-:Y:S01]  /*2d10*/  IMAD.MOV.U32 R4, RZ, RZ, -0x2 ;  /* 0xfffffffeff047424 */ /* 0x000fe200078e00ff */
[----:B------:R-:W-:Y:S02]  /*2d20*/  USEL UR8, URZ, 0x1, !UP1 ;  /* 0x000000013f087887 */ /* 0x000fe4000c800000 */
[----:B------:R-:W-:Y:S01]  /*2d30*/  IADD3 R3, R3, -UR41, R0 ;  /* 0x8000002903037c10 */ /* 0x000fe2000fffe000 */
[----:B------:R-:W-:Y:S01]  /*2d40*/  UMOV UR41, 0xffffffff ;  /* 0xffffffff00297882 */ /* 0x000fe20000000000 */
[----:B------:R-:W-:Y:S01]  /*2d50*/  LOP3.LUT R0, R5, 0x3, RZ, 0xc0, !PT ;  /* 0x0000000305007812 */ /* 0x000fe200078ec0ff */
[----:B------:R-:W-:Y:S01]  /*2d60*/  ULOP3.LUT UR38, UR38, UR8, URZ, 0x3c, !UPT ;  /* 0x0000000826267292 */ /* 0x000fe2000f8e3c3f */
[----:B------:R-:W-:-:S03]  /*2d70*/  PLOP3.LUT P0, PT, PT, PT, UP0, 0x80, 0x0 ;  /* 0x000000000000781c */ /* 0x000fc60003f0f008 */
[----:B------:R-:W-:Y:S01]  /*2d80*/  IMAD R0, R0, R4, UR4 ;  /* 0x0000000400007e24 */ /* 0x000fe2000f8e0204 */
[----:B------:R-:W-:-:S03]  /*2d90*/  UIMAD.WIDE.U32 UR4, UR39, -0x55555555, URZ ;  /* 0xaaaaaaab270478a5 */ /* 0x000fc6000f8e003f */
[----:B------:R-:W-:Y:S01]  /*2da0*/  VIADD R0, R0, -UR42 ;  /* 0x8000002a00007c36 */ /* 0x000fe20008000000 */
[----:B------:R-:W-:-:S04]  /*2db0*/  USHF.R.U32.HI UR4, URZ, 0x3, UR5 ;  /* 0x000000033f047899 */ /* 0x000fc80008011605 */
[----:B------:R-:W-:Y:S02]  /*2dc0*/  UIMAD UR39, UR4, -0xc, UR39 ;  /* 0xfffffff4042778a4 */ /* 0x000fe4000f8e0227 */
[----:B------:R-:W-:Y:S01]  /*2dd0*/  @UP2 ULOP3.LUT UR38, UR38, 0x1, UR4, 0x78, !UPT ;  /* 0x0000000126262892 */ /* 0x000fe2000f8e7804 */
[----:B------:R-:W-:Y:S11]  /*2de0*/  @P0 BRA `(.L_x_29) ;  /* 0x0000011c00140947 */ /* 0x000ff60003800000 */
[----:B-----5:R-:W-:Y:S01]  /*2df0*/  FSETP.NEU.AND P0, PT, R16, RZ, PT ;  /* 0x000000ff1000720b */ /* 0x020fe20003f0d000 */
[----:B------:R-:W-:Y:S01]  /*2e00*/  ULDC.64 UR8, c[0x0][0x5c8] ;  /* 0x0001720000087ab9 */ /* 0x000fe20000000a00 */
[----:B------:R-:W-:Y:S01]  /*2e10*/  ISETP.GT.AND P1, PT, R3, RZ, PT ;  /* 0x000000ff0300720c */ /* 0x000fe20003f24270 */
[----:B------:R-:W-:Y:S01]  /*2e20*/  UIMAD UR4, UR7, UR8, URZ ;  /* 0x00000008070472a4 */ /* 0x000fe2000f8e023f */
[----:B------:R-:W-:Y:S01]  /*2e30*/  IMAD.U32 R10, RZ, RZ, UR9 ;  /* 0x00000009ff0a7e24 */ /* 0x000fe2000f8e00ff */
[----:B------:R-:W-:Y:S01]  /*2e40*/  BSSY B0, `(.L_x_29) ;  /* 0x00011bf000007945 */ /* 0x000fe20003800000 */
[----:B------:R-:W-:Y:S01]  /*2e50*/  IMAD.WIDE.U32 R6, R17, UR8, R6 ;  /* 0x0000000811067c25 */ /* 0x000fe2000f8e0006 */
[----:B------:R-:W-:-:S03]  /*2e60*/  ISETP.GT.AND P2, PT, R0, RZ, P1 ;  /* 0x000000ff0000720c */ /* 0x000fc60000f44270 */
[----:B------:R-:W-:-:S04]  /*2e70*/  IMAD R10, R17, R10, UR4 ;  /* 0x00000004110a7e24 */ /* 0x000fc8000f8e020a */
[----:B------:R-:W-:Y:S01]  /*2e80*/  IMAD.IADD R10, R7, 0x1, R10 ;  /* 0x00000001070a7824 */ /* 0x000fe200078e020a */
[----:B------:R-:W-:Y:S06]  /*2e90*/  @!P0 BRA `(.L_x_30) ;  /* 0x000000c400548947 */ /* 0x000fec0003800000 */
[----:B------:R-:W0:Y:S01]  /*2ea0*/  LDC.64 R22, c[0x0][0x5b8] ;  /* 0x00016e00ff167b82 */ /* 0x000e220000000a00 */
[----:B------:R-:W2:Y:S01]  /*2eb0*/  LDL.LU R11, [R1] ;  /* 0x00000000010b7983 */ /* 0x000ea20000300800 */
[----:B------:R-:W-:-:S06]  /*2ec0*/  ULDC.64 UR4, c[0x0][0x5c0] ;  /* 0x0001700000047ab9 */ /* 0x000fcc0000000a00 */
[----:B------:R-:W1:Y:S08]  /*2ed0*/  LDC.64 R14, c[0x0][0x5b0] ;  /* 0x00016c00ff0e7b82 */ /* 0x000e700000000a00 */
[----:B------:R-:W3:Y:S01]  /*2ee0*/  LDC.64 R12, c[0x0][0x5a8] ;  /* 0x00016a00ff0c7b82 */ /* 0x000ee20000000a00 */
[C---:B0-----:R-:W-:Y:S02]  /*2ef0*/  IMAD R4, R22.reuse, UR10, RZ ;  /* 0x0000000a16047c24 */ /* 0x041fe4000f8e02ff */
[----:B------:R-:W-:-:S04]  /*2f00*/  IMAD.WIDE.U32 R216, R22, UR43, R18 ;  /* 0x0000002b16d87c25 */ /* 0x000fc8000f8e0012 */
[----:B------:R-:W-:Y:S02]  /*2f10*/  IMAD R23, R23, UR43, R4 ;  /* 0x0000002b17177c24 */ /* 0x000fe4000f8e0204 */
[----:B-1----:R-:W-:Y:S02]  /*2f20*/  IMAD R221, R14, UR7, RZ ;  /* 0x000000070edd7c24 */ /* 0x002fe4000f8e02ff */
[----:B------:R-:W-:Y:S02]  /*2f30*/  IMAD.IADD R21, R217, 0x1, R23 ;  /* 0x00000001d9157824 */ /* 0x000fe400078e0217 */
[----:B------:R-:W-:Y:S02]  /*2f40*/  IMAD.MOV.U32 R20, RZ, RZ, R216 ;  /* 0x000000ffff147224 */ /* 0x000fe400078e00d8 */
[C---:B------:R-:W-:Y:S02]  /*2f50*/  IMAD R221, R17.reuse, R15, R221 ;  /* 0x0000000f11dd7224 */ /* 0x040fe400078e02dd */
[----:B------:R-:W-:-:S04]  /*2f60*/  IMAD.WIDE.U32 R4, R17, R14, R20 ;  /* 0x0000000e11047225 */ /* 0x000fc800078e0014 */
[----:B------:R-:W-:Y:S01]  /*2f70*/  IMAD.IADD R5, R5, 0x1, R221 ;  /* 0x0000000105057824 */ /* 0x000fe200078e02dd */
[----:B---3--:R-:W-:-:S04]  /*2f80*/  LEA R8, P0, R4, R12, 0x1 ;  /* 0x0000000c04087211 */ /* 0x008fc800078008ff */
[----:B------:R-:W-:-:S05]  /*2f90*/  LEA.HI.X R9, R4, R13, R5, 0x1, P0 ;  /* 0x0000000d04097211 */ /* 0x000fca00000f0c05 */
[----:B------:R-:W3:Y:S01]  /*2fa0*/  @P2 LDG.E.LTC128B.U16 R220, desc[UR36][R8.64] ;  /* 0x0000002408dc2981 */ /* 0x000ee2000c1e1520 */
[----:B------:R-:W-:Y:S01]  /*2fb0*/  BSSY B1, `(.L_x_31) ;  /* 0x0000011000017945 */ /* 0x000fe20003800000 */
[----:B---3--:R-:W-:-:S05]  /*2fc0*/  HADD2.F32 R4, -RZ, R220.H0_H0 ;  /* 0x200000dcff047230 */ /* 0x008fca0000004100 */
[----:B------:R-:W-:-:S04]  /*2fd0*/  FMUL R4, R4, R16 ;  /* 0x0000001004047220 */ /* 0x000fc80000400000 */
[----:B--2---:R-:W-:Y:S01]  /*2fe0*/  FFMA R7, R11, R2, R4 ;  /* 0x000000020b077223 */ /* 0x004fe20000000004 */
[----:B------:R-:W-:-:S04]  /*2ff0*/  LEA R4, P0, R6, UR4, 0x1 ;  /* 0x0000000406047c11 */ /* 0x000fc8000f8008ff */
[----:B------:R-:W-:Y:S02]  /*3000*/  LEA.HI.X R5, R6, UR5, R10, 0x1, P0 ;  /* 0x0000000506057c11 */ /* 0x000fe400080f0c0a */
[----:B------:R-:W-:-:S05]  /*3010*/  F2FP.F16.F32.PACK_AB R6, RZ, R7 ;  /* 0x00000007ff06723e */ /* 0x000fca00000000ff */
[----:B------:R0:W-:Y:S02]  /*3020*/  @P2 STG.E.U16 desc[UR36][R4.64], R6 ;  /* 0x0000000604002986 */ /* 0x0001e4000c101524 */
[----:B0-----:R-:W-:-:S04]  /*3030*/  IMAD.WIDE.U32 R6, R17, R14, R18 ;  /* 0x0000000e11067225 */ /* 0x001fc800078e0012 */
[----:B------:R-:W-:Y:S02]  /*3040*/  IMAD.IADD R7, R221, 0x1, R7 ;  /* 0x00000001dd077824 */ /* 0x000fe400078e0207 */
[----:B------:R-:W-:-:S04]  /*3050*/  IMAD.WIDE.U32 R6, R22, UR43, R6 ;  /* 0x0000002b16067c25 */ /* 0x000fc8000f8e0006 */
[----:B------:R-:W-:Y:S01]  /*3060*/  IMAD.IADD R7, R23, 0x1, R7 ;  /* 0x0000000117077824 */ /* 0x000fe200078e0207 */
[----:B------:R-:W-:-:S04]  /*3070*/  LEA R10, P0, R6, R12, 0x1 ;  /* 0x0000000c060a7211 */ /* 0x000fc800078008ff */
[----:B------:R-:W-:Y:S02]  /*3080*/  LEA.HI.X R11, R6, R13, R7, 0x1, P0 ;  /* 0x0000000d060b7211 */ /* 0x000fe400000f0c07 */
[----:B------:R-:W-:-:S13]  /*3090*/  ISETP.GT.AND P0, PT, R0, 0x1, P1 ;  /* 0x000000010000780c */ /* 0x000fda0000f04270 */
[----:B------:R-:W-:Y:S05]  /*30a0*/  @!P0 BRA `(.L_x_32) ;  /* 0x0000000000048947 */ /* 0x000fea0003800000 */
[----:B------:R0:W5:Y:S02]  /*30b0*/  LDG.E.LTC128B.U16 R220, desc[UR36][R10.64+0x2] ;  /* 0x000002240adc7981 */ /* 0x000164000c1e1520 */
.L_x_32:
[----:B------:R-:W-:Y:S05]  /*30c0*/  BSYNC B1 ;  /* 0x0000000000017941 */ /* 0x000fea0003800000 */
.L_x_31:
[----:B------:R-:W2:Y:S01]  /*30d0*/  LDL.LU R7, [R1+0x4] ;  /* 0x0000040001077983 */ /* 0x000ea20000300800 */
[----:B-----5:R-:W-:Y:S01]  /*30e0*/  HADD2.F32 R6, -RZ, R220.H0_H0 ;  /* 0x200000dcff067230 */ /* 0x020fe20000004100 */
[C---:B------:R-:W-:Y:S01]  /*30f0*/  SHF.L.U64.HI R219, R14.reuse, 0x3, R15 ;  /* 0x000000030edb7819 */ /* 0x040fe2000001020f */
[----:B------:R-:W-:Y:S01]  /*3100*/  IMAD.SHL.U32 R218, R14, 0x8, RZ ;  /* 0x000000080eda7824 */ /* 0x000fe200078e00ff */
[----:B------:R-:W3:Y:S02]  /*3110*/  LDL.LU R222, [R1+0x8] ;  /* 0x0000080001de7983 */ /* 0x000ee40000300800 */
[----:B------:R-:W-:-:S04]  /*3120*/  FMUL R6, R6, R16 ;  /* 0x0000001006067220 */ /* 0x000fc80000400000 */
[----:B--2---:R-:W-:-:S05]  /*3130*/  FFMA R6, R7, R2, R6 ;  /* 0x0000000207067223 */ /* 0x004fca0000000006 */
[----:B------:R-:W-:-:S05]  /*3140*/  F2FP.F16.F32.PACK_AB R6, RZ, R6 ;  /* 0x00000006ff06723e */ /* 0x000fca00000000ff */
[----:B------:R1:W-:Y:S01]  /*3150*/  @P0 STG.E.U16 desc[UR36][R4.64+0x2], R6 ;  /* 0x0000020604000986 */ /* 0x0003e2000c101524 */
[----:B------:R-:W-:-:S04]  /*3160*/  ISETP.GT.AND P0, PT, R3, 0x8, PT ;  /* 0x000000080300780c */ /* 0x000fc80003f04270 */
[----:B------:R-:W-:Y:S01]  /*3170*/  ISETP.GT.AND P2, PT, R0, RZ, P0 ;  /* 0x000000ff0000720c */ /* 0x000fe20000744270 */
[----:B-1----:R-:W-:-:S04]  /*3180*/  IMAD.WIDE.U32 R6, R17, R14, R218 ;  /* 0x0000000e11067225 */ /* 0x002fc800078e00da */
[----:B------:R-:W-:Y:S01]  /*3190*/  IMAD.IADD R221, R221, 0x1, R7 ;  /* 0x00000001dddd7824 */ /* 0x000fe200078e0207 */
[----:B------:R-:W-:-:S05]  /*31a0*/  IADD3 R7, P3, R216, R6, RZ ;  /* 0x00000006d8077210 */ /* 0x000fca0007f7e0ff */
[----:B------:R-:W-:Y:S01]  /*31b0*/  IMAD.X R9, R221, 0x1, R21, P3 ;  /* 0x00000001dd097824 */ /* 0x000fe200018e0615 */
[----:B------:R-:W-:-:S04]  /*31c0*/  LEA R8, P3, R7, R12, 0x1 ;  /* 0x0000000c07087211 */ /* 0x000fc800078608ff */
[----:B------:R-:W-:-:S05]  /*31d0*/  LEA.HI.X R9, R7, R13, R9, 0x1, P3 ;  /* 0x0000000d07097211 */ /* 0x000fca00018f0c09 */
[----:B------:R1:W2:Y:S01]  /*31e0*/  @P2 LDG.E.LTC128B.U16 R220, desc[UR36][R8.64] ;  /* 0x0000002408dc2981 */ /* 0x0002a2000c1e1520 */
[----:B------:R-:W-:Y:S01]  /*31f0*/  IADD3 R6, P3, R18, R6, RZ ;  /* 0x0000000612067210 */ /* 0x000fe20007f7e0ff */
[----:B------:R-:W-:Y:S01]  /*3200*/  IMAD.U32 R223, RZ, RZ, UR8 ;  /* 0x00000008ffdf7e24 */ /* 0x000fe2000f8e00ff */
[----:B------:R-:W-:Y:S01]  /*3210*/  ISETP.GT.AND P4, PT, R0, 0x1, P0 ;  /* 0x000000010000780c */ /* 0x000fe20000784270 */
[----:B------:R-:W-:Y:S02]  /*3220*/  BSSY B1, `(.L_x_33) ;  /* 0x0000014000017945 */ /* 0x000fe40003800000 */
[----:B------:R-:W-:Y:S02]  /*3230*/  IMAD.X R7, R19, 0x1, R221, P3 ;  /* 0x0000000113077824 */ /* 0x000fe400018e06dd */
[----:B------:R-:W-:Y:S02]  /*3240*/  IMAD.SHL.U32 R223, R223, 0x10, RZ ;  /* 0x00000010dfdf7824 */ /* 0x000fe400078e00ff */
[----:B------:R-:W-:-:S04]  /*3250*/  IMAD.WIDE.U32 R6, R22, UR43, R6 ;  /* 0x0000002b16067c25 */ /* 0x000fc8000f8e0006 */
[----:B------:R-:W-:Y:S01]  /*3260*/  IMAD.IADD R7, R23, 0x1, R7 ;  /* 0x0000000117077824 */ /* 0x000fe200078e0207 */
[----:B-1----:R-:W-:-:S04]  /*3270*/  LEA R8, P3, R6, R12, 0x1 ;  /* 0x0000000c06087211 */ /* 0x002fc800078608ff */
[----:B------:R-:W-:Y:S01]  /*3280*/  LEA.HI.X R9, R6, R13, R7, 0x1, P3 ;  /* 0x0000000d06097211 */ /* 0x000fe200018f0c07 */
[----:B------:R-:W-:Y:S02]  /*3290*/  IMAD.U32 R6, RZ, RZ, UR8 ;  /* 0x00000008ff067e24 */ /* 0x000fe4000f8e00ff */
[----:B--2---:R-:W-:-:S05]  /*32a0*/  HADD2.F32 R7, -RZ, R220.H0_H0 ;  /* 0x200000dcff077230 */ /* 0x004fca0000004100 */
[----:B------:R-:W-:-:S04]  /*32b0*/  FMUL R7, R7, R16 ;  /* 0x0000001007077220 */ /* 0x000fc80000400000 */
[----:B---3--:R-:W-:Y:S01]  /*32c0*/  FFMA R7, R222, R2, R7 ;  /* 0x00000002de077223 */ /* 0x008fe20000000007 */
[----:B------:R-:W-:-:S04]  /*32d0*/  IMAD.U32 R222, RZ, RZ, UR9 ;  /* 0x00000009ffde7e24 */ /* 0x000fc8000f8e00ff */
[----:B------:R-:W-:Y:S02]  /*32e0*/  F2FP.F16.F32.PACK_AB R7, RZ, R7 ;  /* 0x00000007ff07723e */ /* 0x000fe400000000ff */
[----:B------:R-:W-:Y:S02]  /*32f0*/  SHF.L.U64.HI R222, R6, 0x4, R222 ;  /* 0x0000000406de7819 */ /* 0x000fe400000102de */
[----:B------:R-:W-:Y:S02]  /*3300*/  IADD3 R6, P3, R223, R4, RZ ;  /* 0x00000004df067210 */ /* 0x000fe40007f7e0ff */
[----:B------:R-:W-:-:S03]  /*3310*/  PRMT R221, R7, 0x7610, R221 ;  /* 0x0000761007dd7816 */ /* 0x000fc600000000dd */
[----:B------:R-:W-:-:S05]  /*3320*/  IMAD.X R7, R222, 0x1, R5, P3 ;  /* 0x00000001de077824 */ /* 0x000fca00018e0605 */
[----:B------:R1:W-:Y:S01]  /*3330*/  @P2 STG.E.U16 desc[UR36][R6.64], R221 ;  /* 0x000000dd06002986 */ /* 0x0003e2000c101524 */
[----:B------:R-:W-:Y:S05]  /*3340*/  @!P4 BRA `(.L_x_34) ;  /* 0x000000000004c947 */ /* 0x000fea0003800000 */
[----:B------:R2:W5:Y:S02]  /*3350*/  LDG.E.LTC128B.U16 R220, desc[UR36][R8.64+0x2] ;  /* 0x0000022408dc7981 */ /* 0x000564000c1e1520 */
.L_x_34:
[----:B------:R-:W-:Y:S05]  /*3360*/  BSYNC B1 ;  /* 0x0000000000017941 */ /* 0x000fea0003800000 */
.L_x_33:
[----:B------:R-:W3:Y:S01]  /*3370*/  LDL.LU R224, [R1+0xc] ;  /* 0x00000c0001e07983 */ /* 0x000ee20000300800 */
[----:B-1---5:R-:W-:Y:S01]  /*3380*/  HADD2.F32 R221, -RZ, R220.H0_H0 ;  /* 0x200000dcffdd7230 */ /* 0x022fe20000004100 */
[----:B------:R-:W-:Y:S01]  /*3390*/  ISETP.GT.AND P2, PT, R0, 0x8, P1 ;  /* 0x000000080000780c */ /* 0x000fe20000f44270 */
[----:B------:R-:W-:Y:S03]  /*33a0*/  BSSY B1, `(.L_x_35) ;  /* 0x0000007000017945 */ /* 0x000fe60003800000 */
[----:B------:R-:W-:-:S04]  /*33b0*/  FMUL R221, R221, R16 ;  /* 0x00000010dddd7220 */ /* 0x000fc80000400000 */
[----:B---3--:R-:W-:-:S05]  /*33c0*/  FFMA R221, R224, R2, R221 ;  /* 0x00000002e0dd7223 */ /* 0x008fca00000000dd */
[----:B------:R-:W-:-:S05]  /*33d0*/  F2FP.F16.F32.PACK_AB R221, RZ, R221 ;  /* 0x000000ddffdd723e */ /* 0x000fca00000000ff */
[----:B------:R1:W-:Y:S01]  /*33e0*/  @P4 STG.E.U16 desc[UR36][R6.64+0x2], R221 ;  /* 0x000002dd06004986 */ /* 0x0003e2000c101524 */
[----:B------:R-:W-:Y:S05]  /*33f0*/  @!P2 BRA `(.L_x_36) ;  /* 0x000000000004a947 */ /* 0x000fea0003800000 */
[----:B------:R3:W5:Y:S02]  /*3400*/  LDG.E.LTC128B.U16 R220, desc[UR36][R10.64+0x10] ;  /* 0x000010240adc7981 */ /* 0x000764000c1e1520 */
.L_x_36:
[----:B------:R-:W-:Y:S05]  /*3410*/  BSYNC B1 ;  /* 0x0000000000017941 */ /* 0x000fea0003800000 */
.L_x_35:
[----:B------:R-:W4:Y:S01]  /*3420*/  LDL.LU R224, [R1+0x10] ;  /* 0x0000100001e07983 */ /* 0x000f220000300800 */
[----:B-1---5:R-:W-:Y:S01]  /*3430*/  HADD2.F32 R221, -RZ, R220.H0_H0 ;  /* 0x200000dcffdd7230 */ /* 0x022fe20000004100 */
[----:B------:R-:W-:Y:S01]  /*3440*/  ISETP.GT.AND P3, PT, R0, 0x9, P1 ;  /* 0x000000090000780c */ /* 0x000fe20000f64270 */
[----:B------:R-:W-:Y:S03]  /*3450*/  BSSY B1, `(.L_x_37) ;  /* 0x0000007000017945 */ /* 0x000fe60003800000 */
[----:B------:R-:W-:-:S04]  /*3460*/  FMUL R221, R221, R16 ;  /* 0x00000010dddd7220 */ /* 0x000fc80000400000 */
[----:B----4-:R-:W-:-:S05]  /*3470*/  FFMA R221, R224, R2, R221 ;  /* 0x00000002e0dd7223 */ /* 0x010fca00000000dd */
[----:B------:R-:W-:-:S05]  /*3480*/  F2FP.F16.F32.PACK_AB R221, RZ, R221 ;  /* 0x000000ddffdd723e */ /* 0x000fca00000000ff */
[----:B------:R1:W-:Y:S01]  /*3490*/  @P2 STG.E.U16 desc[UR36][R4.64+0x10], R221 ;  /* 0x000010dd04002986 */ /* 0x0003e2000c101524 */
[----:B------:R-:W-:Y:S05]  /*34a0*/  @!P3 BRA `(.L_x_38) ;  /* 0x000000000004b947 */ /* 0x000fea0003800000 */
[----:B------:R4:W5:Y:S02]  /*34b0*/  LDG.E.LTC128B.U16 R220, desc[UR36][R10.64+0x12] ;  /* 0x000012240adc7981 */ /* 0x000964000c1e1520 */
.L_x_38:
[----:B------:R-:W-:Y:S05]  /*34c0*/  BSYNC B1 ;  /* 0x0000000000017941 */ /* 0x000fea0003800000 */
.L_x_37:
[----:B------:R-:W2:Y:S01]  /*34d0*/  LDL.LU R224, [R1+0x14] ;  /* 0x0000140001e07983 */ /* 0x000ea20000300800 */
[----:B-1---5:R-:W-:Y:S01]  /*34e0*/  HADD2.F32 R221, -RZ, R220.H0_H0 ;  /* 0x200000dcffdd7230 */ /* 0x022fe20000004100 */
[----:B------:R-:W-:Y:S01]  /*34f0*/  ISETP.GT.AND P2, PT, R0, 0x8, P0 ;  /* 0x000000080000780c */ /* 0x000fe20000744270 */
[----:B------:R-:W-:Y:S03]  /*3500*/  BSSY B1, `(.L_x_39) ;  /* 0x0000007000017945 */ /* 0x000fe60003800000 */
[----:B------:R-:W-:-:S04]  /*3510*/  FMUL R221, R221, R16 ;  /* 0x00000010dddd7220 */ /* 0x000fc80000400000 */
[----:B--2---:R-:W-:-:S05]  /*3520*/  FFMA R221, R224, R2, R221 ;  /* 0x00000002e0dd7223 */ /* 0x004fca00000000dd */
[----:B------:R-:W-:-:S05]  /*3530*/  F2FP.F16.F32.PACK_AB R221, RZ, R221 ;  /* 0x000000ddffdd723e */ /* 0x000fca00000000ff */
[----:B------:R1:W-:Y:S01]  /*3540*/  @P3 STG.E.U16 desc[UR36][R4.64+0x12], R221 ;  /* 0x000012dd04003986 */ /* 0x0003e2000c101524 */
[----:B------:R-:W-:Y:S05]  /*3550*/  @!P2 BRA `(.L_x_40) ;  /* 0x000000000004a947 */ /* 0x000fea0003800000 */
[----:B------:R2:W5:Y:S02]  /*3560*/  LDG.E.LTC128B.U16 R220, desc[UR36][R8.64+0x10] ;  /* 0x0000102408dc7981 */ /* 0x000564000c1e1520 */
.L_x_40:
[----:B------:R-:W-:Y:S05]  /*3570*/  BSYNC B1 ;  /* 0x0000000000017941 */ /* 0x000fea0003800000 */
.L_x_39:
        /* <DEDUP_REMOVED lines=10> */
.L_x_42:
[----:B------:R-:W-:Y:S05]  /*3620*/  BSYNC B1 ;  /* 0x0000000000017941 */ /* 0x000fea0003800000 */
.L_x_41:
        /* <DEDUP_REMOVED lines=10> */
.L_x_44:
[----:B------:R-:W-:Y:S05]  /*36d0*/  BSYNC B1 ;  /* 0x0000000000017941 */ /* 0x000fea0003800000 */
.L_x_43:
        /* <DEDUP_REMOVED lines=10> */
.L_x_46:
[----:B------:R-:W-:Y:S05]  /*3780*/  BSYNC B1 ;  /* 0x0000000000017941 */ /* 0x000fea0003800000 */
.L_x_45:
        /* <DEDUP_REMOVED lines=10> */
.L_x_48:
[----:B------:R-:W-:Y:S05]  /*3830*/  BSYNC B1 ;  /* 0x0000000000017941 */ /* 0x000fea0003800000 */
.L_x_47:
        /* <DEDUP_REMOVED lines=10> */
.L_x_50:
[----:B------:R-:W-:Y:S05]  /*38e0*/  BSYNC B1 ;  /* 0x0000000000017941 */ /* 0x000fea0003800000 */
.L_x_49:
        /* <DEDUP_REMOVED lines=10> */
.L_x_52:
[----:B------:R-:W-:Y:S05]  /*3990*/  BSYNC B1 ;  /* 0x0000000000017941 */ /* 0x000fea0003800000 */
.L_x_51:
        /* <DEDUP_REMOVED lines=10> */
.L_x_54:
[----:B------:R-:W-:Y:S05]  /*3a40*/  BSYNC B1 ;  /* 0x0000000000017941 */ /* 0x000fea0003800000 */
.L_x_53:
        /* <DEDUP_REMOVED lines=10> */
.L_x_56:
[----:B------:R-:W-:Y:S05]  /*3af0*/  BSYNC B1 ;  /* 0x0000000000017941 */ /* 0x000fea0003800000 */
.L_x_55:
        /* <DEDUP_REMOVED lines=10> */
.L_x_58:
[----:B------:R-:W-:Y:S05]  /*3ba0*/  BSYNC B1 ;  /* 0x0000000000017941 */ /* 0x000fea0003800000 */
.L_x_57:
        /* <DEDUP_REMOVED lines=10> */
.L_x_60:
[----:B------:R-:W-:Y:S05]  /*3c50*/  BSYNC B1 ;  /* 0x0000000000017941 */ /* 0x000fea0003800000 */
.L_x_59:
        /* <DEDUP_REMOVED lines=10> */
.L_x_62:
[----:B------:R-:W-:Y:S05]  /*3d00*/  BSYNC B1 ;  /* 0x0000000000017941 */ /* 0x000fea0003800000 */
.L_x_61:
        /* <DEDUP_REMOVED lines=10> */
.L_x_64:
[----:B------:R-:W-:Y:S05]  /*3db0*/  BSYNC B1 ;  /* 0x0000000000017941 */ /* 0x000fea0003800000 */
.L_x_63:
        /* <DEDUP_REMOVED lines=10> */
.L_x_66:
[----:B------:R-:W-:Y:S05]  /*3e60*/  BSYNC B1 ;  /* 0x0000000000017941 */ /* 0x000fea0003800000 */
.L_x_65:
        /* <DEDUP_REMOVED lines=10> */
.L_x_68:
[----:B------:R-:W-:Y:S05]  /*3f10*/  BSYNC B1 ;  /* 0x0000000000017941 */ /* 0x000fea0003800000 */
.L_x_67:
        /* <DEDUP_REMOVED lines=10> */
.L_x_70:
[----:B------:R-:W-:Y:S05]  /*3fc0*/  BSYNC B1 ;  /* 0x0000000000017941 */ /* 0x000fea0003800000 */
.L_x_69:
        /* <DEDUP_REMOVED lines=10> */
.L_x_72:
[----:B------:R-:W-:Y:S05]  /*4070*/  BSYNC B1 ;  /* 0x0000000000017941 */ /* 0x000fea0003800000 */
.L_x_71:
        /* <DEDUP_REMOVED lines=10> */
.L_x_74:
[----:B------:R-:W-:Y:S05]  /*4120*/  BSYNC B1 ;  /* 0x0000000000017941 */ /* 0x000fea0003800000 */
.L_x_73:
        /* <DEDUP_REMOVED lines=10> */
.L_x_76:
[----:B------:R-:W-:Y:S05]  /*41d0*/  BSYNC B1 ;  /* 0x0000000000017941 */ /* 0x000fea0003800000 */
.L_x_75:
        /* <DEDUP_REMOVED lines=10> */
.L_x_78:
[----:B------:R-:W-:Y:S05]  /*4280*/  BSYNC B1 ;  /* 0x0000000000017941 */ /* 0x000fea0003800000 */
.L_x_77:
        /* <DEDUP_REMOVED lines=10> */
.L_x_80:
[----:B------:R-:W-:Y:S05]  /*4330*/  BSYNC B1 ;  /* 0x0000000000017941 */ /* 0x000fea0003800000 */
.L_x_79:
        /* <DEDUP_REMOVED lines=10> */
.L_x_82:
[----:B------:R-:W-:Y:S05]  /*43e0*/  BSYNC B1 ;  /* 0x0000000000017941 */ /* 0x000fea0003800000 */
.L_x_81:
        /* <DEDUP_REMOVED lines=10> */
.L_x_84:
[----:B------:R-:W-:Y:S05]  /*4490*/  BSYNC B1 ;  /* 0x0000000000017941 */ /* 0x000fea0003800000 */
.L_x_83:
        /* <DEDUP_REMOVED lines=10> */
.L_x_86:
[----:B------:R-:W-:Y:S05]  /*4540*/  BSYNC B1 ;  /* 0x0000000000017941 */ /* 0x000fea0003800000 */
.L_x_85:
        /* <DEDUP_REMOVED lines=10> */
.L_x_88:
[----:B------:R-:W-:Y:S05]  /*45f0*/  BSYNC B1 ;  /* 0x0000000000017941 */ /* 0x000fea0003800000 */
.L_x_87:
        /* <DEDUP_REMOVED lines=10> */
.L_x_90:
[----:B------:R-:W-:Y:S05]  /*46a0*/  BSYNC B1 ;  /* 0x0000000000017941 */ /* 0x000fea0003800000 */
.L_x_89:
        /* <DEDUP_REMOVED lines=10> */
.L_x_92:
[----:B------:R-:W-:Y:S05]  /*4750*/  BSYNC B1 ;  /* 0x0000000000017941 */ /* 0x000fea0003800000 */
.L_x_91:
        /* <DEDUP_REMOVED lines=10> */
.L_x_94:
[----:B------:R-:W-:Y:S05]  /*4800*/  BSYNC B1 ;  /* 0x0000000000017941 */ /* 0x000fea0003800000 */
.L_x_93:
        /* <DEDUP_REMOVED lines=10> */
.L_x_96:
[----:B------:R-:W-:Y:S05]  /*48b0*/  BSYNC B1 ;  /* 0x0000000000017941 */ /* 0x000fea0003800000 */
.L_x_95:
        /* <DEDUP_REMOVED lines=10> */
.L_x_98:
[----:B------:R-:W-:Y:S05]  /*4960*/  BSYNC B1 ;  /* 0x0000000000017941 */ /* 0x000fea0003800000 */
.L_x_97:
        /* <DEDUP_REMOVED lines=10> */
.L_x_100:
[----:B------:R-:W-:Y:S05]  /*4a10*/  BSYNC B1 ;  /* 0x0000000000017941 */ /* 0x000fea0003800000 */
.L_x_99:
        /* <DEDUP_REMOVED lines=10> */
.L_x_102:
[----:B------:R-:W-:Y:S05]  /*4ac0*/  BSYNC B1 ;  /* 0x0000000000017941 */ /* 0x000fea0003800000 */
.L_x_101:
        /* <DEDUP_REMOVED lines=10> */
.L_x_104:
[----:B------:R-:W-:Y:S05]  /*4b70*/  BSYNC B1 ;  /* 0x0000000000017941 */ /* 0x000fea0003800000 */
.L_x_103:
        /* <DEDUP_REMOVED lines=10> */
.L_x_106:
[----:B------:R-:W-:Y:S05]  /*4c20*/  BSYNC B1 ;  /* 0x0000000000017941 */ /* 0x000fea0003800000 */
.L_x_105:
        /* <DEDUP_REMOVED lines=10> */
.L_x_108:
[----:B------:R-:W-:Y:S05]  /*4cd0*/  BSYNC B1 ;  /* 0x0000000000017941 */ /* 0x000fea0003800000 */
.L_x_107:
        /* <DEDUP_REMOVED lines=10> */
.L_x_110:
[----:B------:R-:W-:Y:S05]  /*4d80*/  BSYNC B1 ;  /* 0x0000000000017941 */ /* 0x000fea0003800000 */
.L_x_109:
        /* <DEDUP_REMOVED lines=10> */
.L_x_112:
[----:B------:R-:W-:Y:S05]  /*4e30*/  BSYNC B1 ;  /* 0x0000000000017941 */ /* 0x000fea0003800000 */
.L_x_111:
        /* <DEDUP_REMOVED lines=10> */
.L_x_114:
[----:B------:R-:W-:Y:S05]  /*4ee0*/  BSYNC B1 ;  /* 0x0000000000017941 */ /* 0x000fea0003800000 */
.L_x_113:
        /* <DEDUP_REMOVED lines=10> */
.L_x_116:
[----:B------:R-:W-:Y:S05]  /*4f90*/  BSYNC B1 ;  /* 0x0000000000017941 */ /* 0x000fea0003800000 */
.L_x_115:
        /* <DEDUP_REMOVED lines=10> */
.L_x_118:
[----:B------:R-:W-:Y:S05]  /*5040*/  BSYNC B1 ;  /* 0x0000000000017941 */ /* 0x000fea0003800000 */
.L_x_117:
        /* <DEDUP_REMOVED lines=10> */
.L_x_120:
[----:B------:R-:W-:Y:S05]  /*50f0*/  BSYNC B1 ;  /* 0x0000000000017941 */ /* 0x000fea0003800000 */
.L_x_119:
        /* <DEDUP_REMOVED lines=10> */
.L_x_122:
[----:B------:R-:W-:Y:S05]  /*51a0*/  BSYNC B1 ;  /* 0x0000000000017941 */ /* 0x000fea0003800000 */
.L_x_121:
        /* <DEDUP_REMOVED lines=10> */
.L_x_124:
[----:B------:R-:W-:Y:S05]  /*5250*/  BSYNC B1 ;  /* 0x0000000000017941 */ /* 0x000fea0003800000 */
.L_x_123:
        /* <DEDUP_REMOVED lines=10> */
.L_x_126:
[----:B------:R-:W-:Y:S05]  /*5300*/  BSYNC B1 ;  /* 0x0000000000017941 */ /* 0x000fea0003800000 */
.L_x_125:
        /* <DEDUP_REMOVED lines=10> */
.L_x_128:
[----:B------:R-:W-:Y:S05]  /*53b0*/  BSYNC B1 ;  /* 0x0000000000017941 */ /* 0x000fea0003800000 */
.L_x_127:
        /* <DEDUP_REMOVED lines=10> */
.L_x_130:
[----:B------:R-:W-:Y:S05]  /*5460*/  BSYNC B1 ;  /* 0x0000000000017941 */ /* 0x000fea0003800000 */
.L_x_129:
        /* <DEDUP_REMOVED lines=10> */
.L_x_132:
[----:B------:R-:W-:Y:S05]  /*5510*/  BSYNC B1 ;  /* 0x0000000000017941 */ /* 0x000fea0003800000 */
.L_x_131:
        /* <DEDUP_REMOVED lines=10> */
.L_x_134:
[----:B------:R-:W-:Y:S05]  /*55c0*/  BSYNC B1 ;  /* 0x0000000000017941 */ /* 0x000fea0003800000 */
.L_x_133:
        /* <DEDUP_REMOVED lines=10> */
.L_x_136:
[----:B------:R-:W-:Y:S05]  /*5670*/  BSYNC B1 ;  /* 0x0000000000017941 */ /* 0x000fea0003800000 */
.L_x_135:
        /* <DEDUP_REMOVED lines=10> */
.L_x_138:
[----:B------:R-:W-:Y:S05]  /*5720*/  BSYNC B1 ;  /* 0x0000000000017941 */ /* 0x000fea0003800000 */
.L_x_137:
        /* <DEDUP_REMOVED lines=10> */
.L_x_140:
[----:B------:R-:W-:Y:S05]  /*57d0*/  BSYNC B1 ;  /* 0x0000000000017941 */ /* 0x000fea0003800000 */
.L_x_139:
        /* <DEDUP_REMOVED lines=10> */
.L_x_142:
[----:B------:R-:W-:Y:S05]  /*5880*/  BSYNC B1 ;  /* 0x0000000000017941 */ /* 0x000fea0003800000 */
.L_x_141:
        /* <DEDUP_REMOVED lines=10> */
.L_x_144:
[----:B------:R-:W-:Y:S05]  /*5930*/  BSYNC B1 ;  /* 0x0000000000017941 */ /* 0x000fea0003800000 */
.L_x_143:
        /* <DEDUP_REMOVED lines=10> */
.L_x_146:
[----:B------:R-:W-:Y:S05]  /*59e0*/  BSYNC B1 ;  /* 0x0000000000017941 */ /* 0x000fea0003800000 */
.L_x_145:
        /* <DEDUP_REMOVED lines=10> */
.L_x_148:
[----:B------:R-:W-:Y:S05]  /*5a90*/  BSYNC B1 ;  /* 0x0000000000017941 */ /* 0x000fea0003800000 */
.L_x_147:
        /* <DEDUP_REMOVED lines=10> */
.L_x_150:
[----:B------:R-:W-:Y:S05]  /*5b40*/  BSYNC B1 ;  /* 0x0000000000017941 */ /* 0x000fea0003800000 */
.L_x_149:
        /* <DEDUP_REMOVED lines=10> */
.L_x_152:
[----:B------:R-:W-:Y:S05]  /*5bf0*/  BSYNC B1 ;  /* 0x0000000000017941 */ /* 0x000fea0003800000 */
.L_x_151:
        /* <DEDUP_REMOVED lines=10> */
.L_x_154:
[----:B------:R-:W-:Y:S05]  /*5ca0*/  BSYNC B1 ;  /* 0x0000000000017941 */ /* 0x000fea0003800000 */
.L_x_153:
        /* <DEDUP_REMOVED lines=10> */
.L_x_156:
[----:B------:R-:W-:Y:S05]  /*5d50*/  BSYNC B1 ;  /* 0x0000000000017941 */ /* 0x000fea0003800000 */
.L_x_155:
        /* <DEDUP_REMOVED lines=10> */
.L_x_158:
[----:B------:R-:W-:Y:S05]  /*5e00*/  BSYNC B1 ;  /* 0x0000000000017941 */ /* 0x000fea0003800000 */
.L_x_157:
        /* <DEDUP_REMOVED lines=10> */
.L_x_160:
[----:B------:R-:W-:Y:S05]  /*5eb0*/  BSYNC B1 ;  /* 0x0000000000017941 */ /* 0x000fea0003800000 */
.L_x_159:
        /* <DEDUP_REMOVED lines=10> */
.L_x_162:
[----:B------:R-:W-:Y:S05]  /*5f60*/  BSYNC B1 ;  /* 0x0000000000017941 */ /* 0x000fea0003800000 */
.L_x_161:
        /* <DEDUP_REMOVED lines=10> */
.L_x_164:
[----:B------:R-:W-:Y:S05]  /*6010*/  BSYNC B1 ;  /* 0x0000000000017941 */ /* 0x000fea0003800000 */
.L_x_163:
        /* <DEDUP_REMOVED lines=10> */
.L_x_166:
[----:B------:R-:W-:Y:S05]  /*60c0*/  BSYNC B1 ;  /* 0x0000000000017941 */ /* 0x000fea0003800000 */
.L_x_165:
        /* <DEDUP_REMOVED lines=10> */
.L_x_168:
[----:B------:R-:W-:Y:S05]  /*6170*/  BSYNC B1 ;  /* 0x0000000000017941 */ /* 0x000fea0003800000 */
.L_x_167:
        /* <DEDUP_REMOVED lines=10> */
.L_x_170:
[----:B------:R-:W-:Y:S05]  /*6220*/  BSYNC B1 ;  /* 0x0000000000017941 */ /* 0x000fea0003800000 */
.L_x_169:
        /* <DEDUP_REMOVED lines=10> */
.L_x_172:
[----:B------:R-:W-:Y:S05]  /*62d0*/  BSYNC B1 ;  /* 0x0000000000017941 */ /* 0x000fea0003800000 */
.L_x_171:
        /* <DEDUP_REMOVED lines=10> */
.L_x_174:
[----:B------:R-:W-:Y:S05]  /*6380*/  BSYNC B1 ;  /* 0x0000000000017941 */ /* 0x000fea0003800000 */
.L_x_173:
        /* <DEDUP_REMOVED lines=10> */
.L_x_176:
[----:B------:R-:W-:Y:S05]  /*6430*/  BSYNC B1 ;  /* 0x0000000000017941 */ /* 0x000fea0003800000 */
.L_x_175:
        /* <DEDUP_REMOVED lines=10> */
.L_x_178:
[----:B------:R-:W-:Y:S05]  /*64e0*/  BSYNC B1 ;  /* 0x0000000000017941 */ /* 0x000fea0003800000 */
.L_x_177:
        /* <DEDUP_REMOVED lines=10> */
.L_x_180:
[----:B------:R-:W-:Y:S05]  /*6590*/  BSYNC B1 ;  /* 0x0000000000017941 */ /* 0x000fea0003800000 */
.L_x_179:
        /* <DEDUP_REMOVED lines=10> */
.L_x_182:
[----:B------:R-:W-:Y:S05]  /*6640*/  BSYNC B1 ;  /* 0x0000000000017941 */ /* 0x000fea0003800000 */
.L_x_181:
        /* <DEDUP_REMOVED lines=10> */
.L_x_184:
[----:B------:R-:W-:Y:S05]  /*66f0*/  BSYNC B1 ;  /* 0x0000000000017941 */ /* 0x000fea0003800000 */
.L_x_183:
        /* <DEDUP_REMOVED lines=10> */
.L_x_186:
[----:B------:R-:W-:Y:S05]  /*67a0*/  BSYNC B1 ;  /* 0x0000000000017941 */ /* 0x000fea0003800000 */
.L_x_185:
        /* <DEDUP_REMOVED lines=10> */
.L_x_188:
[----:B------:R-:W-:Y:S05]  /*6850*/  BSYNC B1 ;  /* 0x0000000000017941 */ /* 0x000fea0003800000 */
.L_x_187:
        /* <DEDUP_REMOVED lines=10> */
.L_x_190:
[----:B------:R-:W-:Y:S05]  /*6900*/  BSYNC B1 ;  /* 0x0000000000017941 */ /* 0x000fea0003800000 */
.L_x_189:
        /* <DEDUP_REMOVED lines=10> */
.L_x_192:
[----:B------:R-:W-:Y:S05]  /*69b0*/  BSYNC B1 ;  /* 0x0000000000017941 */ /* 0x000fea0003800000 */
.L_x_191:
        /* <DEDUP_REMOVED lines=10> */
.L_x_194:
[----:B------:R-:W-:Y:S05]  /*6a60*/  BSYNC B1 ;  /* 0x0000000000017941 */ /* 0x000fea0003800000 */
.L_x_193:
        /* <DEDUP_REMOVED lines=10> */
.L_x_196:
[----:B------:R-:W-:Y:S05]  /*6b10*/  BSYNC B1 ;  /* 0x0000000000017941 */ /* 0x000fea0003800000 */
.L_x_195:
        /* <DEDUP_REMOVED lines=10> */
.L_x_198:
[----:B------:R-:W-:Y:S05]  /*6bc0*/  BSYNC B1 ;  /* 0x0000000000017941 */ /* 0x000fea0003800000 */
.L_x_197:
        /* <DEDUP_REMOVED lines=10> */
.L_x_200:
[----:B------:R-:W-:Y:S05]  /*6c70*/  BSYNC B1 ;  /* 0x0000000000017941 */ /* 0x000fea0003800000 */
.L_x_199:
        /* <DEDUP_REMOVED lines=10> */
.L_x_202:
[----:B------:R-:W-:Y:S05]  /*6d20*/  BSYNC B1 ;  /* 0x0000000000017941 */ /* 0x000fea0003800000 */
.L_x_201:
        /* <DEDUP_REMOVED lines=10> */
.L_x_204:
[----:B------:R-:W-:Y:S05]  /*6dd0*/  BSYNC B1 ;  /* 0x0000000000017941 */ /* 0x000fea0003800000 */
.L_x_203:
        /* <DEDUP_REMOVED lines=10> */
.L_x_206:
[----:B------:R-:W-:Y:S05]  /*6e80*/  BSYNC B1 ;  /* 0x0000000000017941 */ /* 0x000fea0003800000 */
.L_x_205:
        /* <DEDUP_REMOVED lines=10> */
.L_x_208:
[----:B------:R-:W-:Y:S05]  /*6f30*/  BSYNC B1 ;  /* 0x0000000000017941 */ /* 0x000fea0003800000 */
.L_x_207:
        /* <DEDUP_REMOVED lines=10> */
.L_x_210:
[----:B------:R-:W-:Y:S05]  /*6fe0*/  BSYNC B1 ;  /* 0x0000000000017941 */ /* 0x000fea0003800000 */
.L_x_209:
        /* <DEDUP_REMOVED lines=10> */
.L_x_212:
[----:B------:R-:W-:Y:S05]  /*7090*/  BSYNC B1 ;  /* 0x0000000000017941 */ /* 0x000fea0003800000 */
.L_x_211:
        /* <DEDUP_REMOVED lines=10> */
.L_x_214:
[----:B------:R-:W-:Y:S05]  /*7140*/  BSYNC B1 ;  /* 0x0000000000017941 */ /* 0x000fea0003800000 */
.L_x_213:
[----:B0-234-:R-:W2:Y:S01]  /*7150*/  LDL.LU R10, [R1+0x174] ;  /* 0x00017400010a7983 */ /* 0x01dea20000300800 */
[----:B-----5:R-:W-:Y:S01]  /*7160*/  HADD2.F32 R11, -RZ, R220.H0_H0 ;  /* 0x200000dcff0b7230 */ /* 0x020fe20000004100 */
[----:B------:R-:W-:Y:S01]  /*7170*/  ISETP.GT.AND P2, PT, R0, 0xb8, P0 ;  /* 0x000000b80000780c */ /* 0x000fe20000744270 */
[----:B------:R-:W-:Y:S01]  /*7180*/  BSSY B1, `(.L_x_215) ;  /* 0x0000008000017945 */ /* 0x000fe20003800000 */
[----:B------:R-:W-:Y:S02]  /*7190*/  PRMT R224, R220, 0x7610, R224 ;  /* 0x00007610dce07816 */ /* 0x000fe400000000e0 */
[----:B------:R-:W-:-:S04]  /*71a0*/  FMUL R11, R11, R16 ;  /* 0x000000100b0b7220 */ /* 0x000fc80000400000 */
[----:B--2---:R-:W-:-:S05]  /*71b0*/  FFMA R11, R10, R2, R11 ;  /* 0x000000020a0b7223 */ /* 0x004fca000000000b */
[----:B------:R-:W-:-:S05]  /*71c0*/  F2FP.F16.F32.PACK_AB R11, RZ, R11 ;  /* 0x0000000bff0b723e */ /* 0x000fca00000000ff */
[----:B------:R0:W-:Y:S01]  /*71d0*/  @P1 STG.E.U16 desc[UR36][R4.64+0x172], R11 ;  /* 0x0001720b04001986 */ /* 0x0001e2000c101524 */
[----:B------:R-:W-:Y:S05]  /*71e0*/  @!P2 BRA `(.L_x_216) ;  /* 0x000000000004a947 */ /* 0x000fea0003800000 */
[----:B------:R2:W5:Y:S02]  /*71f0*/  LDG.E.LTC128B.U16 R224, desc[UR36][R8.64+0x170] ;  /* 0x0001702408e07981 */ /* 0x000564000c1e1520 */
.L_x_216:
[----:B------:R-:W-:Y:S05]  /*7200*/  BSYNC B1 ;  /* 0x0000000000017941 */ /* 0x000fea0003800000 */
.L_x_215:
[----:B------:R-:W3:Y:S01]  /*7210*/  LDL.LU R10, [R1+0x178] ;  /* 0x00017800010a7983 */ /* 0x000ee20000300800 */
[----:B0----5:R-:W-:Y:S01]  /*7220*/  HADD2.F32 R11, -RZ, R224.H0_H0 ;  /* 0x200000e0ff0b7230 */ /* 0x021fe20000004100 */
[----:B------:R-:W-:Y:S01]  /*7230*/  ISETP.GT.AND P1, PT, R0, 0xb9, P0 ;  /* 0x000000b90000780c */ /* 0x000fe20000724270 */
[----:B------:R-:W-:Y:S01]  /*7240*/  BSSY B1, `(.L_x_217) ;  /* 0x0000009000017945 */ /* 0x000fe20003800000 */
[----:B------:R-:W-:Y:S02]  /*7250*/  IADD3 R220, P0, R17, 0x80, RZ ;  /* 0x0000008011dc7810 */ /* 0x000fe40007f1e0ff */
[----:B------:R-:W-:-:S03]  /*7260*/  FMUL R11, R11, R16 ;  /* 0x000000100b0b7220 */ /* 0x000fc60000400000 */
[----:B------:R-:W-:Y:S02]  /*7270*/  IMAD.X R225, RZ, RZ, UR7, P0 ;  /* 0x00000007ffe17e24 */ /* 0x000fe400080e06ff */
[----:B---3--:R-:W-:-:S05]  /*7280*/  FFMA R11, R10, R2, R11 ;  /* 0x000000020a0b7223 */ /* 0x008fca000000000b */
[----:B------:R-:W-:-:S05]  /*7290*/  F2FP.F16.F32.PACK_AB R11, RZ, R11 ;  /* 0x0000000bff0b723e */ /* 0x000fca00000000ff */
[----:B------:R0:W-:Y:S01]  /*72a0*/  @P2 STG.E.U16 desc[UR36][R6.64+0x170], R11 ;  /* 0x0001700b06002986 */ /* 0x0001e2000c101524 */
[----:B------:R-:W-:Y:S05]  /*72b0*/  @!P1 BRA `(.L_x_218) ;  /* 0x0000000000049947 */ /* 0x000fea0003800000 */
[----:B------:R3:W5:Y:S02]  /*72c0*/  LDG.E.LTC128B.U16 R224, desc[UR36][R8.64+0x172] ;  /* 0x0001722408e07981 */ /* 0x000764000c1e1520 */
.L_x_218:
[----:B------:R-:W-:Y:S05]  /*72d0*/  BSYNC B1 ;  /* 0x0000000000017941 */ /* 0x000fea0003800000 */
.L_x_217:
[----:B------:R-:W4:Y:S01]  /*72e0*/  LDL.LU R10, [R1+0x17c] ;  /* 0x00017c00010a7983 */ /* 0x000f220000300800 */
[----:B--23-5:R-:W-:Y:S01]  /*72f0*/  HADD2.F32 R9, -RZ, R224.H0_H0 ;  /* 0x200000e0ff097230 */ /* 0x02cfe20000004100 */
[----:B------:R-:W-:Y:S01]  /*7300*/  ISETP.GT.AND P0, PT, R3, 0x80, PT ;  /* 0x000000800300780c */ /* 0x000fe20003f04270 */
[----:B------:R-:W-:-:S03]  /*7310*/  IMAD R225, R225, R14, RZ ;  /* 0x0000000ee1e17224 */ /* 0x000fc600078e02ff */
[----:B0-----:R-:W-:Y:S01]  /*7320*/  FMUL R11, R9, R16 ;  /* 0x00000010090b7220 */ /* 0x001fe20000400000 */
[----:B------:R-:W-:Y:S01]  /*7330*/  IMAD R225, R220, R15, R225 ;  /* 0x0000000fdce17224 */ /* 0x000fe200078e02e1 */
[----:B------:R-:W-:Y:S01]  /*7340*/  ISETP.GT.AND P4, PT, R0, RZ, P0 ;  /* 0x000000ff0000720c */ /* 0x000fe20000784270 */
[----:B------:R-:W-:-:S04]  /*7350*/  IMAD.WIDE.U32 R8, R220, R14, R20 ;  /* 0x0000000edc087225 */ /* 0x000fc800078e0014 */
[----:B------:R-:W-:Y:S02]  /*7360*/  IMAD.IADD R9, R9, 0x1, R225 ;  /* 0x0000000109097824 */ /* 0x000fe400078e02e1 */
[----:B----4-:R-:W-:Y:S01]  /*7370*/  FFMA R11, R10, R2, R11 ;  /* 0x000000020a0b7223 */ /* 0x010fe2000000000b */
[----:B------:R-:W-:-:S04]  /*7380*/  LEA R10, P2, R8, R12, 0x1 ;  /* 0x0000000c080a7211 */ /* 0x000fc800078408ff */
[----:B-1----:R-:W-:Y:S02]  /*7390*/  F2FP.F16.F32.PACK_AB R221, RZ, R11 ;  /* 0x0000000bffdd723e */ /* 0x002fe400000000ff */
[----:B------:R-:W-:Y:S02]  /*73a0*/  LEA.HI.X R11, R8, R13, R9, 0x1, P2 ;  /* 0x0000000d080b7211 */ /* 0x000fe400010f0c09 */
[----:B------:R-:W-:-:S05]  /*73b0*/  PRMT R8, R221, 0x7610, R8 ;  /* 0x00007610dd087816 */ /* 0x000fca0000000008 */
[----:B------:R0:W-:Y:S04]  /*73c0*/  @P1 STG.E.U16 desc[UR36][R6.64+0x172], R8 ;  /* 0x0001720806001986 */ /* 0x0001e8000c101524 */
[----:B------:R1:W2:Y:S01]  /*73d0*/  @P4 LDG.E.LTC128B.U16 R224, desc[UR36][R10.64] ;  /* 0x000000240ae04981 */ /* 0x0002a2000c1e1520 */
[----:B------:R-:W-:Y:S01]  /*73e0*/  IMAD.U32 R221, RZ, RZ, UR8 ;  /* 0x00000008ffdd7e24 */ /* 0x000fe2000f8e00ff */
[----:B------:R-:W-:Y:S01]  /*73f0*/  USHF.L.U64.HI UR4, UR8, 0x8, UR9 ;  /* 0x0000000808047899 */ /* 0x000fe20008010209 */
[----:B------:R-:W-:Y:S01]  /*7400*/  ISETP.GT.AND P2, PT, R0, 0x1, P0 ;  /* 0x000000010000780c */ /* 0x000fe20000744270 */
[----:B------:R-:W-:Y:S01]  /*7410*/  BSSY B1, `(.L_x_219) ;  /* 0x0000010000017945 */ /* 0x000fe20003800000 */
[----:B0-----:R-:W-:Y:S01]  /*7420*/  IMAD.WIDE.U32 R6, R220, R14, R18 ;  /* 0x0000000edc067225 */ /* 0x001fe200078e0012 */
[----:B------:R-:W-:-:S03]  /*7430*/  LEA R8, P1, R221, R4, 0x8 ;  /* 0x00000004dd087211 */ /* 0x000fc600078240ff */
[----:B------:R-:W-:Y:S02]  /*7440*/  IMAD.IADD R7, R225, 0x1, R7 ;  /* 0x00000001e1077824 */ /* 0x000fe400078e0207 */
[----:B-1----:R-:W-:-:S03]  /*7450*/  IMAD.WIDE.U32 R10, R22, UR43, R6 ;  /* 0x0000002b160a7c25 */ /* 0x002fc6000f8e0006 */
[----:B------:R-:W-:Y:S01]  /*7460*/  LEA R6, P3, R10, R12, 0x1 ;  /* 0x0000000c0a067211 */ /* 0x000fe200078608ff */
[----:B--2---:R-:W-:-:S05]  /*7470*/  HADD2.F32 R9, -RZ, R224.H0_H0 ;  /* 0x200000e0ff097230 */ /* 0x004fca0000004100 */
[----:B------:R-:W-:-:S04]  /*7480*/  FMUL R9, R9, R16 ;  /* 0x0000001009097220 */ /* 0x000fc80000400000 */
[----:B------:R-:W-:Y:S01]  /*7490*/  FFMA R9, R120, R2, R9 ;  /* 0x0000000278097223 */ /* 0x000fe20000000009 */
[----:B------:R-:W-:-:S04]  /*74a0*/  IMAD.IADD R120, R23, 0x1, R11 ;  /* 0x0000000117787824 */ /* 0x000fc800078e020b */
[----:B------:R-:W-:Y:S02]  /*74b0*/  F2FP.F16.F32.PACK_AB R11, RZ, R9 ;  /* 0x00000009ff0b723e */ /* 0x000fe400000000ff */
[----:B------:R-:W-:Y:S02]  /*74c0*/  IADD3.X R9, R5, UR4, RZ, P1, !PT ;  /* 0x0000000405097c10 */ /* 0x000fe40008ffe4ff */
[----:B------:R-:W-:-:S03]  /*74d0*/  LEA.HI.X R7, R10, R13, R120, 0x1, P3 ;  /* 0x0000000d0a077211 */ /* 0x000fc600018f0c78 */
[----:B------:R0:W-:Y:S01]  /*74e0*/  @P4 STG.E.U16 desc[UR36][R8.64], R11 ;  /* 0x0000000b08004986 */ /* 0x0001e2000c101524 */
[----:B------:R-:W-:Y:S05]  /*74f0*/  @!P2 BRA `(.L_x_220) ;  /* 0x000000000004a947 */ /* 0x000fea0003800000 */
[----:B------:R1:W5:Y:S02]  /*7500*/  LDG.E.LTC128B.U16 R224, desc[UR36][R6.64+0x2] ;  /* 0x0000022406e07981 */ /* 0x000364000c1e1520 */
.L_x_220:
[----:B------:R-:W-:Y:S05]  /*7510*/  BSYNC B1 ;  /* 0x0000000000017941 */ /* 0x000fea0003800000 */
.L_x_219:
[----:B0----5:R-:W-:Y:S01]  /*7520*/  HADD2.F32 R11, -RZ, R224.H0_H0 ;  /* 0x200000e0ff0b7230 */ /* 0x021fe20000004100 */
[----:B------:R-:W-:Y:S01]  /*7530*/  ISETP.GT.AND P1, PT, R3, 0x88, PT ;  /* 0x000000880300780c */ /* 0x000fe20003f24270 */
[----:B------:R-:W-:Y:S01]  /*7540*/  IMAD.WIDE.U32 R220, R220, R14, R218 ;  /* 0x0000000edcdc7225 */ /* 0x000fe200078e00da */
[----:B------:R-:W-:Y:S03]  /*7550*/  BSSY B1, `(.L_x_221) ;  /* 0x000000f000017945 */ /* 0x000fe60003800000 */
[----:B------:R-:W-:Y:S01]  /*7560*/  FMUL R10, R11, R16 ;  /* 0x000000100b0a7220 */ /* 0x000fe20000400000 */
[----:B------:R-:W-:Y:S01]  /*7570*/  ISETP.GT.AND P3, PT, R0, RZ, P1 ;  /* 0x000000ff0000720c */ /* 0x000fe20000f64270 */
[----:B------:R-:W-:Y:S01]  /*7580*/  IMAD.IADD R225, R225, 0x1, R221 ;  /* 0x00000001e1e17824 */ /* 0x000fe200078e02dd */
[----:B------:R-:W-:Y:S01]  /*7590*/  IADD3 R11, P4, R216, R220, RZ ;  /* 0x000000dcd80b7210 */ /* 0x000fe20007f9e0ff */
[----:B------:R-:W-:Y:S01]  /*75a0*/  FFMA R10, R121, R2, R10 ;  /* 0x00000002790a7223 */ /* 0x000fe2000000000a */
[----:B------:R-:W-:-:S03]  /*75b0*/  IADD3 R220, P5, R18, R220, RZ ;  /* 0x000000dc12dc7210 */ /* 0x000fc60007fbe0ff */
[----:B------:R-:W-:Y:S01]  /*75c0*/  IMAD.X R120, R225, 0x1, R21, P4 ;  /* 0x00000001e1787824 */ /* 0x000fe200020e0615 */
[----:B------:R-:W-:Y:S01]  /*75d0*/  F2FP.F16.F32.PACK_AB R121, RZ, R10 ;  /* 0x0000000aff79723e */ /* 0x000fe200000000ff */
[----:B------:R-:W-:Y:S01]  /*75e0*/  IMAD.X R221, R19, 0x1, R225, P5 ;  /* 0x0000000113dd7824 */ /* 0x000fe200028e06e1 */
[----:B------:R-:W-:-:S03]  /*75f0*/  LEA R10, P4, R11, R12, 0x1 ;  /* 0x0000000c0b0a7211 */ /* 0x000fc600078808ff */
[----:B------:R0:W-:Y:S01]  /*7600*/  @P2 STG.E.U16 desc[UR36][R8.64+0x2], R121 ;  /* 0x0000027908002986 */ /* 0x0001e2000c101524 */
[----:B------:R-:W-:Y:S01]  /*7610*/  LEA.HI.X R11, R11, R13, R120, 0x1, P4 ;  /* 0x0000000d0b0b7211 */ /* 0x000fe200020f0c78 */
[----:B------:R-:W-:Y:S08]  /*7620*/  @!P3 BRA `(.L_x_222) ;  /* 0x000000000004b947 */ /* 0x000ff00003800000 */
[----:B------:R2:W5:Y:S02]  /*7630*/  LDG.E.LTC128B.U16 R224, desc[UR36][R10.64] ;  /* 0x000000240ae07981 */ /* 0x000564000c1e1520 */
.L_x_222:
[----:B------:R-:W-:Y:S05]  /*7640*/  BSYNC B1 ;  /* 0x0000000000017941 */ /* 0x000fea0003800000 */
.L_x_221:
[----:B--2--5:R-:W-:Y:S01]  /*7650*/  HADD2.F32 R11, -RZ, R224.H0_H0 ;  /* 0x200000e0ff0b7230 */ /* 0x024fe20000004100 */
[----:B------:R-:W-:Y:S01]  /*7660*/  IADD3 R120, P2, R8, R223, RZ ;  /* 0x000000df08787210 */ /* 0x000fe20007f5e0ff */
[----:B------:R-:W-:Y:S01]  /*7670*/  IMAD.WIDE.U32 R220, R22, UR43, R220 ;  /* 0x0000002b16dc7c25 */ /* 0x000fe2000f8e00dc */
[----:B------:R-:W-:Y:S03]  /*7680*/  BSSY B1, `(.L_x_223) ;  /* 0x000000c000017945 */ /* 0x000fe60003800000 */
[----:B------:R-:W-:Y:S01]  /*7690*/  FMUL R11, R11, R16 ;  /* 0x000000100b0b7220 */ /* 0x000fe20000400000 */
[----:B0-----:R-:W-:Y:S01]  /*76a0*/  IMAD.IADD R121, R23, 0x1, R221 ;  /* 0x0000000117797824 */ /* 0x001fe200078e02dd */
[----:B------:R-:W-:Y:S02]  /*76b0*/  LEA R10, P4, R220, R12, 0x1 ;  /* 0x0000000cdc0a7211 */ /* 0x000fe400078808ff */
[----:B------:R-:W-:-:S05]  /*76c0*/  FFMA R11, R122, R2, R11 ;  /* 0x000000027a0b7223 */ /* 0x000fca000000000b */
[----:B------:R-:W-:Y:S02]  /*76d0*/  F2FP.F16.F32.PACK_AB R122, RZ, R11 ;  /* 0x0000000bff7a723e */ /* 0x000fe400000000ff */
[----:B------:R-:W-:Y:S01]  /*76e0*/  LEA.HI.X R11, R220, R13, R121, 0x1, P4 ;  /* 0x0000000ddc0b7211 */ /* 0x000fe200020f0c79 */
[----:B------:R-:W-:Y:S01]  /*76f0*/  IMAD.X R121, R9, 0x1, R222, P2 ;  /* 0x0000000109797824 */ /* 0x000fe200010e06de */
[----:B------:R-:W-:-:S04]  /*7700*/  ISETP.GT.AND P4, PT, R0, 0x1, P1 ;  /* 0x000000010000780c */ /* 0x000fc80000f84270 */
[----:B------:R0:W-:Y:S09]  /*7710*/  @P3 STG.E.U16 desc[UR36][R120.64], R122 ;  /* 0x0000007a78003986 */ /* 0x0001f2000c101524 */
[----:B------:R-:W-:Y:S05]  /*7720*/  @!P4 BRA `(.L_x_224) ;  /* 0x000000000004c947 */ /* 0x000fea0003800000 */
[----:B------:R2:W5:Y:S02]  /*7730*/  LDG.E.LTC128B.U16 R224, desc[UR36][R10.64+0x2] ;  /* 0x000002240ae07981 */ /* 0x000564000c1e1520 */
.L_x_224:
[----:B------:R-:W-:Y:S05]  /*7740*/  BSYNC B1 ;  /* 0x0000000000017941 */ /* 0x000fea0003800000 */
.L_x_223:
[----:B-----5:R-:W-:Y:S01]  /*7750*/  HADD2.F32 R221, -RZ, R224.H0_H0 ;  /* 0x200000e0ffdd7230 */ /* 0x020fe20000004100 */
[----:B------:R-:W-:Y:S01]  /*7760*/  ISETP.GT.AND P3, PT, R0, 0x8, P0 ;  /* 0x000000080000780c */ /* 0x000fe20000764270 */
[----:B------:R-:W-:Y:S03]  /*7770*/  BSSY B1, `(.L_x_225) ;  /* 0x0000009000017945 */ /* 0x000fe60003800000 */
[----:B0-----:R-:W-:-:S04]  /*7780*/  FMUL R122, R221, R16 ;  /* 0x00000010dd7a7220 */ /* 0x001fc80000400000 */
[----:B------:R-:W-:Y:S01]  /*7790*/  FFMA R123, R123, R2, R122 ;  /* 0x000000027b7b7223 */ /* 0x000fe2000000007a */
[----:B------:R-:W-:-:S04]  /*77a0*/  IADD3 R122, P2, R223, R8, RZ ;  /* 0x00000008df7a7210 */ /* 0x000fc80007f5e0ff */
[----:B------:R-:W-:Y:S01]  /*77b0*/  F2FP.F16.F32.PACK_AB R220, RZ, R123 ;  /* 0x0000007bffdc723e */ /* 0x000fe200000000ff */
[----:B------:R-:W-:-:S05]  /*77c0*/  IMAD.X R123, R222, 0x1, R9, P2 ;  /* 0x00000001de7b7824 */ /* 0x000fca00010e0609 */
[----:B------:R0:W-:Y:S01]  /*77d0*/  @P4 STG.E.U16 desc[UR36][R122.64+0x2], R220 ;  /* 0x000002dc7a004986 */ /* 0x0001e2000c101524 */
[----:B------:R-:W-:Y:S05]  /*77e0*/  @!P3 BRA `(.L_x_226) ;  /* 0x000000000004b947 */ /* 0x000fea0003800000 */
[----:B------:R3:W5:Y:S02]  /*77f0*/  LDG.E.LTC128B.U16 R224, desc[UR36][R6.64+0x10] ;  /* 0x0000102406e07981 */ /* 0x000764000c1e1520 */
.L_x_226:
[----:B------:R-:W-:Y:S05]  /*7800*/  BSYNC B1 ;  /* 0x0000000000017941 */ /* 0x000fea0003800000 */
.L_x_225:
[----:B-----5:R-:W-:Y:S01]  /*7810*/  HADD2.F32 R221, -RZ, R224.H0_H0 ;  /* 0x200000e0ffdd7230 */ /* 0x020fe20000004100 */
[----:B------:R-:W-:Y:S01]  /*7820*/  ISETP.GT.AND P2, PT, R0, 0x9, P0 ;  /* 0x000000090000780c */ /* 0x000fe20000744270 */
[----:B0-----:R-:W-:Y:S01]  /*7830*/  @P3 IMAD.MOV.U32 R220, RZ, RZ, R8 ;  /* 0x000000ffffdc3224 */ /* 0x001fe200078e0008 */
[----:B------:R-:W-:Y:S02]  /*7840*/  BSSY B1, `(.L_x_227) ;  /* 0x0000009000017945 */ /* 0x000fe40003800000 */
[----:B------:R-:W-:-:S04]  /*7850*/  FMUL R221, R221, R16 ;  /* 0x00000010dddd7220 */ /* 0x000fc80000400000 */
[----:B------:R-:W-:-:S05]  /*7860*/  FFMA R221, R124, R2, R221 ;  /* 0x000000027cdd7223 */ /* 0x000fca00000000dd */
[----:B------:R-:W-:-:S04]  /*7870*/  F2FP.F16.F32.PACK_AB R221, RZ, R221 ;  /* 0x000000ddffdd723e */ /* 0x000fc800000000ff */
[----:B------:R-:W-:Y:S01]  /*7880*/  PRMT R124, R221, 0x7610, R124 ;  /* 0x00007610dd7c7816 */ /* 0x000fe2000000007c */
[----:B------:R-:W-:-:S05]  /*7890*/  @P3 IMAD.MOV.U32 R221, RZ, RZ, R9 ;  /* 0x000000ffffdd3224 */ /* 0x000fca00078e0009 */
[----:B------:R0:W-:Y:S01]  /*78a0*/  @P3 STG.E.U16 desc[UR36][R220.64+0x10], R124 ;  /* 0x0000107cdc003986 */ /* 0x0001e2000c101524 */
[----:B------:R-:W-:Y:S05]  /*78b0*/  @!P2 BRA `(.L_x_228) ;  /* 0x000000000004a947 */ /* 0x000fea0003800000 */
[----:B------:R4:W5:Y:S02]  /*78c0*/  LDG.E.LTC128B.U16 R224, desc[UR36][R6.64+0x12] ;  /* 0x0000122406e07981 */ /* 0x000964000c1e1520 */
.L_x_228:
[----:B------:R-:W-:Y:S05]  /*78d0*/  BSYNC B1 ;  /* 0x0000000000017941 */ /* 0x000fea0003800000 */
.L_x_227:
[----:B0----5:R-:W-:Y:S01]  /*78e0*/  HADD2.F32 R221, -RZ, R224.H0_H0 ;  /* 0x200000e0ffdd7230 */ /* 0x021fe20000004100 */
[----:B------:R-:W-:Y:S01]  /*78f0*/  ISETP.GT.AND P3, PT, R0, 0x8, P1 ;  /* 0x000000080000780c */ /* 0x000fe20000f64270 */
[----:B------:R-:W-:Y:S03]  /*7900*/  BSSY B1, `(.L_x_229) ;  /* 0x0000007000017945 */ /* 0x000fe60003800000 */
[----:B------:R-:W-:-:S04]  /*7910*/  FMUL R124, R221, R16 ;  /* 0x00000010dd7c7220 */ /* 0x000fc80000400000 */
[----:B------:R-:W-:-:S05]  /*7920*/  FFMA R124, R125, R2, R124 ;  /* 0x000000027d7c7223 */ /* 0x000fca000000007c */
[----:B------:R-:W-:-:S05]  /*7930*/  F2FP.F16.F32.PACK_AB R124, RZ, R124 ;  /* 0x0000007cff7c723e */ /* 0x000fca00000000ff */
[----:B------:R0:W-:Y:S01]  /*7940*/  @P2 STG.E.U16 desc[UR36][R8.64+0x12], R124 ;  /* 0x0000127c08002986 */ /* 0x0001e2000c101524 */
[----:B------:R-:W-:Y:S05]  /*7950*/  @!P3 BRA `(.L_x_230) ;  /* 0x000000000004b947 */ /* 0x000fea0003800000 */
[----:B------:R0:W5:Y:S02]  /*7960*/  LDG.E.LTC128B.U16 R224, desc[UR36][R10.64+0x10] ;  /* 0x000010240ae07981 */ /* 0x000164000c1e1520 */
.L_x_230:
[----:B------:R-:W-:Y:S05]  /*7970*/  BSYNC B1 ;  /* 0x0000000000017941 */ /* 0x000fea0003800000 */
.L_x_229:
[----:B-----5:R-:W-:Y:S01]  /*7980*/  HADD2.F32 R125, -RZ, R224.H0_H0 ;  /* 0x200000e0ff7d7230 */ /* 0x020fe20000004100 */
        /* <DEDUP_REMOVED lines=8> */
.L_x_232:
[----:B------:R-:W-:Y:S05]  /*7a10*/  BSYNC B1 ;  /* 0x0000000000017941 */ /* 0x000fea0003800000 */
.L_x_231:
        /* <DEDUP_REMOVED lines=9> */
.L_x_234:
[----:B------:R-:W-:Y:S05]  /*7ab0*/  BSYNC B1 ;  /* 0x0000000000017941 */ /* 0x000fea0003800000 */
.L_x_233:
        /* <DEDUP_REMOVED lines=12> */
.L_x_236:
[----:B------:R-:W-:Y:S05]  /*7b80*/  BSYNC B1 ;  /* 0x0000000000017941 */ /* 0x000fea0003800000 */
.L_x_235:
        /* <DEDUP_REMOVED lines=9> */
.L_x_238:
[----:B------:R-:W-:Y:S05]  /*7c20*/  BSYNC B1 ;  /* 0x0000000000017941 */ /* 0x000fea0003800000 */
.L_x_237:
        /* <DEDUP_REMOVED lines=9> */
.L_x_240:
[----:B------:R-:W-:Y:S05]  /*7cc0*/  BSYNC B1 ;  /* 0x0000000000017941 */ /* 0x000fea0003800000 */
.L_x_239:
        /* <DEDUP_REMOVED lines=9> */
.L_x_242:
[----:B------:R-:W-:Y:S05]  /*7d60*/  BSYNC B1 ;  /* 0x0000000000017941 */ /* 0x000fea0003800000 */
.L_x_241:
        /* <DEDUP_REMOVED lines=12> */
.L_x_244:
[----:B------:R-:W-:Y:S05]  /*7e30*/  BSYNC B1 ;  /* 0x0000000000017941 */ /* 0x000fea0003800000 */
.L_x_243:
        /* <DEDUP_REMOVED lines=9> */
.L_x_246:
[----:B------:R-:W-:Y:S05]  /*7ed0*/  BSYNC B1 ;  /* 0x0000000000017941 */ /* 0x000fea0003800000 */
.L_x_245:
        /* <DEDUP_REMOVED lines=9> */
.L_x_248:
[----:B------:R-:W-:Y:S05]  /*7f70*/  BSYNC B1 ;  /* 0x0000000000017941 */ /* 0x000fea0003800000 */
.L_x_247:
        /* <DEDUP_REMOVED lines=9> */
.L_x_250:
[----:B------:R-:W-:Y:S05]  /*8010*/  BSYNC B1 ;  /* 0x0000000000017941 */ /* 0x000fea0003800000 */
.L_x_249:
        /* <DEDUP_REMOVED lines=12> */
.L_x_252:
[----:B------:R-:W-:Y:S05]  /*80e0*/  BSYNC B1 ;  /* 0x0000000000017941 */ /* 0x000fea0003800000 */
.L_x_251:
        /* <DEDUP_REMOVED lines=9> */
.L_x_254:
[----:B------:R-:W-:Y:S05]  /*8180*/  BSYNC B1 ;  /* 0x0000000000017941 */ /* 0x000fea0003800000 */
.L_x_253:
        /* <DEDUP_REMOVED lines=9> */
.L_x_256:
[----:B------:R-:W-:Y:S05]  /*8220*/  BSYNC B1 ;  /* 0x0000000000017941 */ /* 0x000fea0003800000 */
.L_x_255:
        /* <DEDUP_REMOVED lines=9> */
.L_x_258:
[----:B------:R-:W-:Y:S05]  /*82c0*/  BSYNC B1 ;  /* 0x0000000000017941 */ /* 0x000fea0003800000 */
.L_x_257:
        /* <DEDUP_REMOVED lines=12> */
.L_x_260:
[----:B------:R-:W-:Y:S05]  /*8390*/  BSYNC B1 ;  /* 0x0000000000017941 */ /* 0x000fea0003800000 */
.L_x_259:
        /* <DEDUP_REMOVED lines=9> */
.L_x_262:
[----:B------:R-:W-:Y:S05]  /*8430*/  BSYNC B1 ;  /* 0x0000000000017941 */ /* 0x000fea0003800000 */
.L_x_261:
        /* <DEDUP_REMOVED lines=9> */
.L_x_264:
[----:B------:R-:W-:Y:S05]  /*84d0*/  BSYNC B1 ;  /* 0x0000000000017941 */ /* 0x000fea0003800000 */
.L_x_263:
        /* <DEDUP_REMOVED lines=9> */
.L_x_266:
[----:B------:R-:W-:Y:S05]  /*8570*/  BSYNC B1 ;  /* 0x0000000000017941 */ /* 0x000fea0003800000 */
.L_x_265:
        /* <DEDUP_REMOVED lines=12> */
.L_x_268:
[----:B------:R-:W-:Y:S05]  /*8640*/  BSYNC B1 ;  /* 0x0000000000017941 */ /* 0x000fea0003800000 */
.L_x_267:
        /* <DEDUP_REMOVED lines=9> */
.L_x_270:
[----:B------:R-:W-:Y:S05]  /*86e0*/  BSYNC B1 ;  /* 0x0000000000017941 */ /* 0x000fea0003800000 */
.L_x_269:
        /* <DEDUP_REMOVED lines=9> */
.L_x_272:
[----:B------:R-:W-:Y:S05]  /*8780*/  BSYNC B1 ;  /* 0x0000000000017941 */ /* 0x000fea0003800000 */
.L_x_271:
        /* <DEDUP_REMOVED lines=9> */
.L_x_274:
[----:B------:R-:W-:Y:S05]  /*8820*/  BSYNC B1 ;  /* 0x0000000000017941 */ /* 0x000fea0003800000 */
.L_x_273:
        /* <DEDUP_REMOVED lines=12> */
.L_x_276:
[----:B------:R-:W-:Y:S05]  /*88f0*/  BSYNC B1 ;  /* 0x0000000000017941 */ /* 0x000fea0003800000 */
.L_x_275:
        /* <DEDUP_REMOVED lines=9> */
.L_x_278:
[----:B------:R-:W-:Y:S05]  /*8990*/  BSYNC B1 ;  /* 0x0000000000017941 */ /* 0x000fea0003800000 */
.L_x_277:
        /* <DEDUP_REMOVED lines=9> */
.L_x_280:
[----:B------:R-:W-:Y:S05]  /*8a30*/  BSYNC B1 ;  /* 0x0000000000017941 */ /* 0x000fea0003800000 */
.L_x_279:
        /* <DEDUP_REMOVED lines=9> */
.L_x_282:
[----:B------:R-:W-:Y:S05]  /*8ad0*/  BSYNC B1 ;  /* 0x0000000000017941 */ /* 0x000fea0003800000 */
.L_x_281:
        /* <DEDUP_REMOVED lines=12> */
.L_x_284:
[----:B------:R-:W-:Y:S05]  /*8ba0*/  BSYNC B1 ;  /* 0x0000000000017941 */ /* 0x000fea0003800000 */
.L_x_283:
        /* <DEDUP_REMOVED lines=9> */
.L_x_286:
[----:B------:R-:W-:Y:S05]  /*8c40*/  BSYNC B1 ;  /* 0x0000000000017941 */ /* 0x000fea0003800000 */
.L_x_285:
        /* <DEDUP_REMOVED lines=9> */
.L_x_288:
[----:B------:R-:W-:Y:S05]  /*8ce0*/  BSYNC B1 ;  /* 0x0000000000017941 */ /* 0x000fea0003800000 */
.L_x_287:
        /* <DEDUP_REMOVED lines=9> */
.L_x_290:
[----:B------:R-:W-:Y:S05]  /*8d80*/  BSYNC B1 ;  /* 0x0000000000017941 */ /* 0x000fea0003800000 */
.L_x_289:
        /* <DEDUP_REMOVED lines=12> */
.L_x_292:
[----:B------:R-:W-:Y:S05]  /*8e50*/  BSYNC B1 ;  /* 0x0000000000017941 */ /* 0x000fea0003800000 */
.L_x_291:
        /* <DEDUP_REMOVED lines=9> */
.L_x_294:
[----:B------:R-:W-:Y:S05]  /*8ef0*/  BSYNC B1 ;  /* 0x0000000000017941 */ /* 0x000fea0003800000 */
.L_x_293:
        /* <DEDUP_REMOVED lines=9> */
.L_x_296:
[----:B------:R-:W-:Y:S05]  /*8f90*/  BSYNC B1 ;  /* 0x0000000000017941 */ /* 0x000fea0003800000 */
.L_x_295:
        /* <DEDUP_REMOVED lines=9> */
.L_x_298:
[----:B------:R-:W-:Y:S05]  /*9030*/  BSYNC B1 ;  /* 0x0000000000017941 */ /* 0x000fea0003800000 */
.L_x_297:
        /* <DEDUP_REMOVED lines=12> */
.L_x_300:
[----:B------:R-:W-:Y:S05]  /*9100*/  BSYNC B1 ;  /* 0x0000000000017941 */ /* 0x000fea0003800000 */
.L_x_299:
        /* <DEDUP_REMOVED lines=9> */
.L_x_302:
[----:B------:R-:W-:Y:S05]  /*91a0*/  BSYNC B1 ;  /* 0x0000000000017941 */ /* 0x000fea0003800000 */
.L_x_301:
        /* <DEDUP_REMOVED lines=9> */
.L_x_304:
[----:B------:R-:W-:Y:S05]  /*9240*/  BSYNC B1 ;  /* 0x0000000000017941 */ /* 0x000fea0003800000 */
.L_x_303:
        /* <DEDUP_REMOVED lines=9> */
.L_x_306:
[----:B------:R-:W-:Y:S05]  /*92e0*/  BSYNC B1 ;  /* 0x0000000000017941 */ /* 0x000fea0003800000 */
.L_x_305:
        /* <DEDUP_REMOVED lines=12> */
.L_x_308:
[----:B------:R-:W-:Y:S05]  /*93b0*/  BSYNC B1 ;  /* 0x0000000000017941 */ /* 0x000fea0003800000 */
.L_x_307:
        /* <DEDUP_REMOVED lines=9> */
.L_x_310:
[----:B------:R-:W-:Y:S05]  /*9450*/  BSYNC B1 ;  /* 0x0000000000017941 */ /* 0x000fea0003800000 */
.L_x_309:
        /* <DEDUP_REMOVED lines=9> */
.L_x_312:
[----:B------:R-:W-:Y:S05]  /*94f0*/  BSYNC B1 ;  /* 0x0000000000017941 */ /* 0x000fea0003800000 */
.L_x_311:
        /* <DEDUP_REMOVED lines=9> */
.L_x_314:
[----:B------:R-:W-:Y:S05]  /*9590*/  BSYNC B1 ;  /* 0x0000000000017941 */ /* 0x000fea0003800000 */
.L_x_313:
        /* <DEDUP_REMOVED lines=12> */
.L_x_316:
[----:B------:R-:W-:Y:S05]  /*9660*/  BSYNC B1 ;  /* 0x0000000000017941 */ /* 0x000fea0003800000 */
.L_x_315:
        /* <DEDUP_REMOVED lines=9> */
.L_x_318:
[----:B------:R-:W-:Y:S05]  /*9700*/  BSYNC B1 ;  /* 0x0000000000017941 */ /* 0x000fea0003800000 */
.L_x_317:
        /* <DEDUP_REMOVED lines=9> */
.L_x_320:
[----:B------:R-:W-:Y:S05]  /*97a0*/  BSYNC B1 ;  /* 0x0000000000017941 */ /* 0x000fea0003800000 */
.L_x_319:
        /* <DEDUP_REMOVED lines=9> */
.L_x_322:
[----:B------:R-:W-:Y:S05]  /*9840*/  BSYNC B1 ;  /* 0x0000000000017941 */ /* 0x000fea0003800000 */
.L_x_321:
        /* <DEDUP_REMOVED lines=12> */
.L_x_324:
[----:B------:R-:W-:Y:S05]  /*9910*/  BSYNC B1 ;  /* 0x0000000000017941 */ /* 0x000fea0003800000 */
.L_x_323:
        /* <DEDUP_REMOVED lines=9> */
.L_x_326:
[----:B------:R-:W-:Y:S05]  /*99b0*/  BSYNC B1 ;  /* 0x0000000000017941 */ /* 0x000fea0003800000 */
.L_x_325:
        /* <DEDUP_REMOVED lines=9> */
.L_x_328:
[----:B------:R-:W-:Y:S05]  /*9a50*/  BSYNC B1 ;  /* 0x0000000000017941 */ /* 0x000fea0003800000 */
.L_x_327:
        /* <DEDUP_REMOVED lines=9> */
.L_x_330:
[----:B------:R-:W-:Y:S05]  /*9af0*/  BSYNC B1 ;  /* 0x0000000000017941 */ /* 0x000fea0003800000 */
.L_x_329:
        /* <DEDUP_REMOVED lines=12> */
.L_x_332:
[----:B------:R-:W-:Y:S05]  /*9bc0*/  BSYNC B1 ;  /* 0x0000000000017941 */ /* 0x000fea0003800000 */
.L_x_331:
        /* <DEDUP_REMOVED lines=9> */
.L_x_334:
[----:B------:R-:W-:Y:S05]  /*9c60*/  BSYNC B1 ;  /* 0x0000000000017941 */ /* 0x000fea0003800000 */
.L_x_333:
        /* <DEDUP_REMOVED lines=9> */
.L_x_336:
[----:B------:R-:W-:Y:S05]  /*9d00*/  BSYNC B1 ;  /* 0x0000000000017941 */ /* 0x000fea0003800000 */
.L_x_335:
        /* <DEDUP_REMOVED lines=9> */
.L_x_338:
[----:B------:R-:W-:Y:S05]  /*9da0*/  BSYNC B1 ;  /* 0x0000000000017941 */ /* 0x000fea0003800000 */
.L_x_337:
        /* <DEDUP_REMOVED lines=12> */
.L_x_340:
[----:B------:R-:W-:Y:S05]  /*9e70*/  BSYNC B1 ;  /* 0x0000000000017941 */ /* 0x000fea0003800000 */
.L_x_339:
        /* <DEDUP_REMOVED lines=9> */
.L_x_342:
[----:B------:R-:W-:Y:S05]  /*9f10*/  BSYNC B1 ;  /* 0x0000000000017941 */ /* 0x000fea0003800000 */
.L_x_341:
        /* <DEDUP_REMOVED lines=9> */
.L_x_344:
[----:B------:R-:W-:Y:S05]  /*9fb0*/  BSYNC B1 ;  /* 0x0000000000017941 */ /* 0x000fea0003800000 */
.L_x_343:
        /* <DEDUP_REMOVED lines=9> */
.L_x_346:
[----:B------:R-:W-:Y:S05]  /*a050*/  BSYNC B1 ;  /* 0x0000000000017941 */ /* 0x000fea0003800000 */
.L_x_345:
        /* <DEDUP_REMOVED lines=12> */
.L_x_348:
[----:B------:R-:W-:Y:S05]  /*a120*/  BSYNC B1 ;  /* 0x0000000000017941 */ /* 0x000fea0003800000 */
.L_x_347:
        /* <DEDUP_REMOVED lines=9> */
.L_x_350:
[----:B------:R-:W-:Y:S05]  /*a1c0*/  BSYNC B1 ;  /* 0x0000000000017941 */ /* 0x000fea0003800000 */
.L_x_349:
        /* <DEDUP_REMOVED lines=9> */
.L_x_352:
[----:B------:R-:W-:Y:S05]  /*a260*/  BSYNC B1 ;  /* 0x0000000000017941 */ /* 0x000fea0003800000 */
.L_x_351:
        /* <DEDUP_REMOVED lines=9> */
.L_x_354:
[----:B------:R-:W-:Y:S05]  /*a300*/  BSYNC B1 ;  /* 0x0000000000017941 */ /* 0x000fea0003800000 */
.L_x_353:
        /* <DEDUP_REMOVED lines=12> */
.L_x_356:
[----:B------:R-:W-:Y:S05]  /*a3d0*/  BSYNC B1 ;  /* 0x0000000000017941 */ /* 0x000fea0003800000 */
.L_x_355:
        /* <DEDUP_REMOVED lines=9> */
.L_x_358:
[----:B------:R-:W-:Y:S05]  /*a470*/  BSYNC B1 ;  /* 0x0000000000017941 */ /* 0x000fea0003800000 */
.L_x_357:
        /* <DEDUP_REMOVED lines=9> */
.L_x_360:
[----:B------:R-:W-:Y:S05]  /*a510*/  BSYNC B1 ;  /* 0x0000000000017941 */ /* 0x000fea0003800000 */
.L_x_359:
        /* <DEDUP_REMOVED lines=9> */
.L_x_362:
[----:B------:R-:W-:Y:S05]  /*a5b0*/  BSYNC B1 ;  /* 0x0000000000017941 */ /* 0x000fea0003800000 */
.L_x_361:
        /* <DEDUP_REMOVED lines=12> */
.L_x_364:
[----:B------:R-:W-:Y:S05]  /*a680*/  BSYNC B1 ;  /* 0x0000000000017941 */ /* 0x000fea0003800000 */
.L_x_363:
        /* <DEDUP_REMOVED lines=9> */
.L_x_366:
[----:B------:R-:W-:Y:S05]  /*a720*/  BSYNC B1 ;  /* 0x0000000000017941 */ /* 0x000fea0003800000 */
.L_x_365:
        /* <DEDUP_REMOVED lines=9> */
.L_x_368:
[----:B------:R-:W-:Y:S05]  /*a7c0*/  BSYNC B1 ;  /* 0x0000000000017941 */ /* 0x000fea0003800000 */
.L_x_367:
        /* <DEDUP_REMOVED lines=9> */
.L_x_370:
[----:B------:R-:W-:Y:S05]  /*a860*/  BSYNC B1 ;  /* 0x0000000000017941 */ /* 0x000fea0003800000 */
.L_x_369:
        /* <DEDUP_REMOVED lines=12> */
.L_x_372:
[----:B------:R-:W-:Y:S05]  /*a930*/  BSYNC B1 ;  /* 0x0000000000017941 */ /* 0x000fea0003800000 */
.L_x_371:
        /* <DEDUP_REMOVED lines=9> */
.L_x_374:
[----:B------:R-:W-:Y:S05]  /*a9d0*/  BSYNC B1 ;  /* 0x0000000000017941 */ /* 0x000fea0003800000 */
.L_x_373:
        /* <DEDUP_REMOVED lines=9> */
.L_x_376:
[----:B------:R-:W-:Y:S05]  /*aa70*/  BSYNC B1 ;  /* 0x0000000000017941 */ /* 0x000fea0003800000 */
.L_x_375:
        /* <DEDUP_REMOVED lines=9> */
.L_x_378:
[----:B------:R-:W-:Y:S05]  /*ab10*/  BSYNC B1 ;  /* 0x0000000000017941 */ /* 0x000fea0003800000 */
.L_x_377:
        /* <DEDUP_REMOVED lines=12> */
.L_x_380:
[----:B------:R-:W-:Y:S05]  /*abe0*/  BSYNC B1 ;  /* 0x0000000000017941 */ /* 0x000fea0003800000 */
.L_x_379:
        /* <DEDUP_REMOVED lines=9> */
.L_x_382:
[----:B------:R-:W-:Y:S05]  /*ac80*/  BSYNC B1 ;  /* 0x0000000000017941 */ /* 0x000fea0003800000 */
.L_x_381:
        /* <DEDUP_REMOVED lines=9> */
.L_x_384:
[----:B------:R-:W-:Y:S05]  /*ad20*/  BSYNC B1 ;  /* 0x0000000000017941 */ /* 0x000fea0003800000 */
.L_x_383:
        /* <DEDUP_REMOVED lines=9> */
.L_x_386:
[----:B------:R-:W-:Y:S05]  /*adc0*/  BSYNC B1 ;  /* 0x0000000000017941 */ /* 0x000fea0003800000 */
.L_x_385:
        /* <DEDUP_REMOVED lines=12> */
.L_x_388:
[----:B------:R-:W-:Y:S05]  /*ae90*/  BSYNC B1 ;  /* 0x0000000000017941 */ /* 0x000fea0003800000 */
.L_x_387:
        /* <DEDUP_REMOVED lines=9> */
.L_x_390:
[----:B------:R-:W-:Y:S05]  /*af30*/  BSYNC B1 ;  /* 0x0000000000017941 */ /* 0x000fea0003800000 */
.L_x_389:
        /* <DEDUP_REMOVED lines=9> */
.L_x_392:
[----:B------:R-:W-:Y:S05]  /*afd0*/  BSYNC B1 ;  /* 0x0000000000017941 */ /* 0x000fea0003800000 */
.L_x_391:
        /* <DEDUP_REMOVED lines=9> */
.L_x_394:
[----:B------:R-:W-:Y:S05]  /*b070*/  BSYNC B1 ;  /* 0x0000000000017941 */ /* 0x000fea0003800000 */
.L_x_393:
        /* <DEDUP_REMOVED lines=12> */
.L_x_396:
[----:B------:R-:W-:Y:S05]  /*b140*/  BSYNC B1 ;  /* 0x0000000000017941 */ /* 0x000fea0003800000 */
.L_x_395:
        /* <DEDUP_REMOVED lines=9> */
.L_x_398:
[----:B------:R-:W-:Y:S05]  /*b1e0*/  BSYNC B1 ;  /* 0x0000000000017941 */ /* 0x000fea0003800000 */
.L_x_397:
        /* <DEDUP_REMOVED lines=9> */
.L_x_400:
[----:B------:R-:W-:Y:S05]  /*b280*/  BSYNC B1 ;  /* 0x0000000000017941 */ /* 0x000fea0003800000 */
.L_x_399:
        /* <DEDUP_REMOVED lines=9> */
.L_x_402:
[----:B------:R-:W-:Y:S05]  /*b320*/  BSYNC B1 ;  /* 0x0000000000017941 */ /* 0x000fea0003800000 */
.L_x_401:
        /* <DEDUP_REMOVED lines=12> */
.L_x_404:
[----:B------:R-:W-:Y:S05]  /*b3f0*/  BSYNC B1 ;  /* 0x0000000000017941 */ /* 0x000fea0003800000 */
.L_x_403:
[----:B01-345:R-:W-:Y:S01]  /*b400*/  HADD2.F32 R7, -RZ, R224.H0_H0 ;  /* 0x200000e0ff077230 */ /* 0x03bfe20000004100 */
        /* <DEDUP_REMOVED lines=8> */
.L_x_406:
[----:B------:R-:W-:Y:S05]  /*b490*/  BSYNC B1 ;  /* 0x0000000000017941 */ /* 0x000fea0003800000 */
.L_x_405:
[----:B-----5:R-:W-:Y:S01]  /*b4a0*/  HADD2.F32 R7, -RZ, R224.H0_H0 ;  /* 0x200000e0ff077230 */ /* 0x020fe20000004100 */
[----:B------:R-:W-:Y:S01]  /*b4b0*/  ISETP.GT.AND P1, PT, R0, 0xb9, P1 ;  /* 0x000000b90000780c */ /* 0x000fe20000f24270 */
[----:B------:R-:W-:Y:S01]  /*b4c0*/  BSSY B1, `(.L_x_407) ;  /* 0x0000008000017945 */ /* 0x000fe20003800000 */
[----:B------:R-:W-:Y:S02]  /*b4d0*/  IADD3 R17, P0, R17, 0x100, RZ ;  /* 0x0000010011117810 */ /* 0x000fe40007f1e0ff */
[----:B------:R-:W-:-:S04]  /*b4e0*/  FMUL R7, R7, R16 ;  /* 0x0000001007077220 */ /* 0x000fc80000400000 */
[----:B------:R-:W-:-:S05]  /*b4f0*/  FFMA R7, R214, R2, R7 ;  /* 0x00000002d6077223 */ /* 0x000fca0000000007 */
[----:B------:R-:W-:-:S05]  /*b500*/  F2FP.F16.F32.PACK_AB R7, RZ, R7 ;  /* 0x00000007ff07723e */ /* 0x000fca00000000ff */
[----:B------:R3:W-:Y:S01]  /*b510*/  @P2 STG.E.U16 desc[UR36][R120.64+0x170], R7 ;  /* 0x0001700778002986 */ /* 0x0007e2000c101524 */
[----:B------:R-:W-:Y:S05]  /*b520*/  @!P1 BRA `(.L_x_408) ;  /* 0x0000000000049947 */ /* 0x000fea0003800000 */
[----:B------:R4:W5:Y:S02]  /*b530*/  LDG.E.LTC128B.U16 R224, desc[UR36][R10.64+0x172] ;  /* 0x000172240ae07981 */ /* 0x000964000c1e1520 */
.L_x_408:
[----:B------:R-:W-:Y:S05]  /*b540*/  BSYNC B1 ;  /* 0x0000000000017941 */ /* 0x000fea0003800000 */
.L_x_407:
[----:B---3-5:R-:W-:Y:S01]  /*b550*/  HADD2.F32 R7, -RZ, R224.H0_H0 ;  /* 0x200000e0ff077230 */ /* 0x028fe20000004100 */
[----:B------:R-:W-:Y:S01]  /*b560*/  BSSY B1, `(.L_x_409) ;  /* 0x0000011000017945 */ /* 0x000fe20003800000 */
[----:B0-----:R-:W-:Y:S01]  /*b570*/  IMAD.X R9, RZ, RZ, UR7, P0 ;  /* 0x00000007ff097e24 */ /* 0x001fe200080e06ff */
[----:B------:R-:W-:Y:S02]  /*b580*/  ISETP.GT.AND P0, PT, R3, 0x100, PT ;  /* 0x000001000300780c */ /* 0x000fe40003f04270 */
[----:B------:R-:W-:Y:S01]  /*b590*/  FMUL R6, R7, R16 ;  /* 0x0000001007067220 */ /* 0x000fe20000400000 */
[----:B------:R-:W-:Y:S01]  /*b5a0*/  IMAD R8, R9, R14, RZ ;  /* 0x0000000e09087224 */ /* 0x000fe200078e02ff */
[----:B------:R-:W-:Y:S02]  /*b5b0*/  ISETP.GT.AND P4, PT, R0, RZ, P0 ;  /* 0x000000ff0000720c */ /* 0x000fe40000784270 */
[----:B------:R-:W-:Y:S01]  /*b5c0*/  FFMA R215, R215, R2, R6 ;  /* 0x00000002d7d77223 */ /* 0x000fe20000000006 */
[----:B------:R-:W-:-:S02]  /*b5d0*/  IMAD R15, R17, R15, R8 ;  /* 0x0000000f110f7224 */ /* 0x000fc400078e0208 */
[----:B------:R-:W-:Y:S02]  /*b5e0*/  IMAD.WIDE.U32 R6, R17, R14, R20 ;  /* 0x0000000e11067225 */ /* 0x000fe400078e0014 */
[----:B------:R-:W-:Y:S02]  /*b5f0*/  F2FP.F16.F32.PACK_AB R215, RZ, R215 ;  /* 0x000000d7ffd7723e */ /* 0x000fe400000000ff */
[----:B------:R-:W-:Y:S01]  /*b600*/  IMAD.IADD R7, R7, 0x1, R15 ;  /* 0x0000000107077824 */ /* 0x000fe200078e020f */
[C---:B------:R-:W-:Y:S02]  /*b610*/  LEA R8, P2, R6.reuse, R12, 0x1 ;  /* 0x0000000c06087211 */ /* 0x040fe400078408ff */
[----:B------:R0:W-:Y:S02]  /*b620*/  @P1 STG.E.U16 desc[UR36][R122.64+0x172], R215 ;  /* 0x000172d77a001986 */ /* 0x0001e4000c101524 */
[----:B------:R-:W-:Y:S01]  /*b630*/  LEA.HI.X R9, R6, R13, R7, 0x1, P2 ;  /* 0x0000000d06097211 */ /* 0x000fe200010f0c07 */
[----:B------:R-:W-:Y:S01]  /*b640*/  IMAD.WIDE.U32 R6, R17, R14, R18 ;  /* 0x0000000e11067225 */ /* 0x000fe200078e0012 */
[----:B------:R-:W-:Y:S07]  /*b650*/  @!P4 BRA `(.L_x_410) ;  /* 0x000000000004c947 */ /* 0x000fee0003800000 */
[----:B------:R3:W5:Y:S02]  /*b660*/  LDG.E.LTC128B.U16 R224, desc[UR36][R8.64] ;  /* 0x0000002408e07981 */ /* 0x000764000c1e1520 */
.L_x_410:
[----:B------:R-:W-:Y:S05]  /*b670*/  BSYNC B1 ;  /* 0x0000000000017941 */ /* 0x000fea0003800000 */
.L_x_409:
[----:B---3-5:R-:W-:Y:S01]  /*b680*/  HADD2.F32 R9, -RZ, R224.H0_H0 ;  /* 0x200000e0ff097230 */ /* 0x028fe20000004100 */
[----:B------:R-:W-:Y:S01]  /*b690*/  ISETP.GT.AND P2, PT, R0, 0x1, P0 ;  /* 0x000000010000780c */ /* 0x000fe20000744270 */
[----:B------:R-:W-:Y:S01]  /*b6a0*/  IMAD.U32 R121, RZ, RZ, UR8 ;  /* 0x00000008ff797e24 */ /* 0x000fe2000f8e00ff */
[----:B------:R-:W-:Y:S01]  /*b6b0*/  BSSY B1, `(.L_x_411) ;  /* 0x000000f000017945 */ /* 0x000fe20003800000 */
[----:B-12-4-:R-:W-:Y:S02]  /*b6c0*/  IMAD.U32 R10, RZ, RZ, UR9 ;  /* 0x00000009ff0a7e24 */ /* 0x016fe4000f8e00ff */
[----:B------:R-:W-:Y:S01]  /*b6d0*/  FMUL R11, R9, R16 ;  /* 0x00000010090b7220 */ /* 0x000fe20000400000 */
[----:B------:R-:W-:Y:S01]  /*b6e0*/  IMAD.IADD R7, R15, 0x1, R7 ;  /* 0x000000010f077824 */ /* 0x000fe200078e0207 */
[C---:B------:R-:W-:Y:S02]  /*b6f0*/  LEA R4, P1, R121.reuse, R4, 0x9 ;  /* 0x0000000479047211 */ /* 0x040fe400078248ff */
[----:B------:R-:W-:Y:S01]  /*b700*/  FFMA R11, R24, R2, R11 ;  /* 0x00000002180b7223 */ /* 0x000fe2000000000b */
[----:B------:R-:W-:Y:S01]  /*b710*/  IMAD.WIDE.U32 R8, R22, UR43, R6 ;  /* 0x0000002b16087c25 */ /* 0x000fe2000f8e0006 */
[----:B------:R-:W-:-:S03]  /*b720*/  LEA.HI.X R5, R121, R5, R10, 0x9, P1 ;  /* 0x0000000579057211 */ /* 0x000fc600008f4c0a */
[----:B------:R-:W-:Y:S01]  /*b730*/  F2FP.F16.F32.PACK_AB R11, RZ, R11 ;  /* 0x0000000bff0b723e */ /* 0x000fe200000000ff */
[----:B------:R-:W-:Y:S01]  /*b740*/  IMAD.IADD R7, R23, 0x1, R9 ;  /* 0x0000000117077824 */ /* 0x000fe200078e0209 */
[----:B------:R-:W-:-:S03]  /*b750*/  LEA R6, P3, R8, R12, 0x1 ;  /* 0x0000000c08067211 */ /* 0x000fc600078608ff */
[----:B------:R1:W-:Y:S01]  /*b760*/  @P4 STG.E.U16 desc[UR36][R4.64], R11 ;  /* 0x0000000b04004986 */ /* 0x0003e2000c101524 */
[----:B------:R-:W-:Y:S01]  /*b770*/  LEA.HI.X R7, R8, R13, R7, 0x1, P3 ;  /* 0x0000000d08077211 */ /* 0x000fe200018f0c07 */
[----:B------:R-:W-:Y:S08]  /*b780*/  @!P2 BRA `(.L_x_412) ;  /* 0x000000000004a947 */ /* 0x000ff00003800000 */
[----:B------:R2:W5:Y:S02]  /*b790*/  LDG.E.LTC128B.U16 R224, desc[UR36][R6.64+0x2] ;  /* 0x0000022406e07981 */ /* 0x000564000c1e1520 */
.L_x_412:
[----:B------:R-:W-:Y:S05]  /*b7a0*/  BSYNC B1 ;  /* 0x0000000000017941 */ /* 0x000fea0003800000 */
.L_x_411:
[----:B-----5:R-:W-:Y:S01]  /*b7b0*/  HADD2.F32 R9, -RZ, R224.H0_H0 ;  /* 0x200000e0ff097230 */ /* 0x020fe20000004100 */
[----:B------:R-:W-:Y:S01]  /*b7c0*/  ISETP.GT.AND P1, PT, R3, 0x108, PT ;  /* 0x000001080300780c */ /* 0x000fe20003f24270 */
[----:B-1----:R-:W-:Y:S01]  /*b7d0*/  IMAD.WIDE.U32 R10, R17, R14, R218 ;  /* 0x0000000e110a7225 */ /* 0x002fe200078e00da */
        /* <DEDUP_REMOVED lines=8> */
[----:B------:R-:W-:Y:S02]  /*b860*/  F2FP.F16.F32.PACK_AB R3, RZ, R8 ;  /* 0x00000008ff03723e */ /* 0x000fe400000000ff */
[----:B------:R-:W-:-:S03]  /*b870*/  LEA R8, P4, R216, R12, 0x1 ;  /* 0x0000000cd8087211 */ /* 0x000fc600078808ff */
[----:B------:R1:W-:Y:S01]  /*b880*/  @P2 STG.E.U16 desc[UR36][R4.64+0x2], R3 ;  /* 0x0000020304002986 */ /* 0x0003e2000c101524 */
[----:B------:R-:W-:Y:S01]  /*b890*/  LEA.HI.X R9, R216, R13, R20, 0x1, P4 ;  /* 0x0000000dd8097211 */ /* 0x000fe200020f0c14 */
[----:B------:R-:W-:Y:S08]  /*b8a0*/  @!P3 BRA `(.L_x_414) ;  /* 0x000000000004b947 */ /* 0x000ff00003800000 */
[----:B------:R3:W5:Y:S02]  /*b8b0*/  LDG.E.LTC128B.U16 R224, desc[UR36][R8.64] ;  /* 0x0000002408e07981 */ /* 0x000764000c1e1520 */
.L_x_414:
[----:B------:R-:W-:Y:S05]  /*b8c0*/  BSYNC B1 ;  /* 0x0000000000017941 */ /* 0x000fea0003800000 */
.L_x_413:
[----:B-1---5:R-:W-:Y:S01]  /*b8d0*/  HADD2.F32 R3, -RZ, R224.H0_H0 ;  /* 0x200000e0ff037230 */ /* 0x022fe20000004100 */
[----:B---3--:R-:W-:Y:S01]  /*b8e0*/  IADD3 R8, P2, R4, R223, RZ ;  /* 0x000000df04087210 */ /* 0x008fe20007f5e0ff */
[----:B------:R-:W-:Y:S01]  /*b8f0*/  IMAD.X R11, R19, 0x1, R15, P5 ;  /* 0x00000001130b7824 */ /* 0x000fe200028e060f */
[----:B------:R-:W-:Y:S01]  /*b900*/  ISETP.GT.AND P5, PT, R0, 0x1, P1 ;  /* 0x000000010000780c */ /* 0x000fe20000fa4270 */
[----:B------:R-:W-:Y:S01]  /*b910*/  BSSY B1, `(.L_x_415) ;  /* 0x000000c000017945 */ /* 0x000fe20003800000 */
[----:B------:R-:W-:Y:S01]  /*b920*/  FMUL R3, R3, R16 ;  /* 0x0000001003037220 */ /* 0x000fe20000400000 */
[----:B------:R-:W-:Y:S02]  /*b930*/  IMAD.X R9, R5, 0x1, R222, P2 ;  /* 0x0000000105097824 */ /* 0x000fe400010e06de */
[----:B------:R-:W-:-:S04]  /*b940*/  IMAD.WIDE.U32 R10, R22, UR43, R10 ;  /* 0x0000002b160a7c25 */ /* 0x000fc8000f8e000a */
[----:B------:R-:W-:Y:S01]  /*b950*/  FFMA R3, R26, R2, R3 ;  /* 0x000000021a037223 */ /* 0x000fe20000000003 */
[----:B------:R-:W-:Y:S01]  /*b960*/  IMAD.IADD R23, R23, 0x1, R11 ;  /* 0x0000000117177824 */ /* 0x000fe200078e020b */
[----:B------:R-:W-:-:S03]  /*b970*/  LEA R12, P4, R10, R12, 0x1 ;  /* 0x0000000c0a0c7211 */ /* 0x000fc600078808ff */
[----:B------:R-:W-:Y:S02]  /*b980*/  F2FP.F16.F32.PACK_AB R3, RZ, R3 ;  /* 0x00000003ff03723e */ /* 0x000fe400000000ff */
[----:B------:R-:W-:-:S03]  /*b990*/  LEA.HI.X R13, R10, R13, R23, 0x1, P4 ;  /* 0x0000000d0a0d7211 */ /* 0x000fc600020f0c17 */
[----:B------:R1:W-:Y:S01]  /*b9a0*/  @P3 STG.E.U16 desc[UR36][R8.64], R3 ;  /* 0x0000000308003986 */ /* 0x0003e2000c101524 */
[----:B------:R-:W-:Y:S05]  /*b9b0*/  @!P5 BRA `(.L_x_416) ;  /* 0x000000000004d947 */ /* 0x000fea0003800000 */
[----:B------:R3:W5:Y:S02]  /*b9c0*/  LDG.E.LTC128B.U16 R224, desc[UR36][R12.64+0x2] ;  /* 0x000002240ce07981 */ /* 0x000764000c1e1520 */
.L_x_416:
[----:B------:R-:W-:Y:S05]  /*b9d0*/  BSYNC B1 ;  /* 0x0000000000017941 */ /* 0x000fea0003800000 */
.L_x_415:
[----:B-1---5:R-:W-:Y:S01]  /*b9e0*/  HADD2.F32 R3, -RZ, R224.H0_H0 ;  /* 0x200000e0ff037230 */ /* 0x022fe20000004100 */
        /* <DEDUP_REMOVED lines=8> */
.L_x_418:
[----:B------:R-:W-:Y:S05]  /*ba70*/  BSYNC B1 ;  /* 0x0000000000017941 */ /* 0x000fea0003800000 */
.L_x_417:
        /* <DEDUP_REMOVED lines=9> */
.L_x_420:
[----:B------:R-:W-:Y:S05]  /*bb10*/  BSYNC B1 ;  /* 0x0000000000017941 */ /* 0x000fea0003800000 */
.L_x_419:
[----:B0----5:R-:W-:Y:S01]  /*bb20*/  HADD2.F32 R3, -RZ, R224.H0_H0 ;  /* 0x200000e0ff037230 */ /* 0x021fe20000004100 */
[----:B------:R-:W-:Y:S01]  /*bb30*/  ISETP.GT.AND P2, PT, R0, 0x8, P1 ;  /* 0x000000080000780c */ /* 0x000fe20000f44270 */
[----:B------:R-:W-:Y:S03]  /*bb40*/  BSSY B1, `(.L_x_421) ;  /* 0x0000007000017945 */ /* 0x000fe60003800000 */
[----:B-1----:R-:W-:-:S04]  /*bb50*/  FMUL R10, R3, R16 ;  /* 0x00000010030a7220 */ /* 0x002fc80000400000 */
[----:B------:R-:W-:-:S05]  /*bb60*/  FFMA R10, R29, R2, R10 ;  /* 0x000000021d0a7223 */ /* 0x000fca000000000a */
[----:B------:R-:W-:-:S05]  /*bb70*/  F2FP.F16.F32.PACK_AB R10, RZ, R10 ;  /* 0x0000000aff0a723e */ /* 0x000fca00000000ff */
[----:B------:R0:W-:Y:S01]  /*bb80*/  @P3 STG.E.U16 desc[UR36][R4.64+0x12], R10 ;  /* 0x0000120a04003986 */ /* 0x0001e2000c101524 */
[----:B------:R-:W-:Y:S05]  /*bb90*/  @!P2 BRA `(.L_x_422) ;  /* 0x000000000004a947 */ /* 0x000fea0003800000 */
[----:B------:R1:W5:Y:S02]  /*bba0*/  LDG.E.LTC128B.U16 R224, desc[UR36][R12.64+0x10] ;  /* 0x000010240ce07981 */ /* 0x000364000c1e1520 */
.L_x_422:
[----:B------:R-:W-:Y:S05]  /*bbb0*/  BSYNC B1 ;  /* 0x0000000000017941 */ /* 0x000fea0003800000 */
.L_x_421:
        /* <DEDUP_REMOVED lines=9> */
.L_x_424:
[----:B------:R-:W-:Y:S05]  /*bc50*/  BSYNC B1 ;  /* 0x0000000000017941 */ /* 0x000fea0003800000 */
.L_x_423:
        /* <DEDUP_REMOVED lines=9> */
.L_x_426:
[----:B------:R-:W-:Y:S05]  /*bcf0*/  BSYNC B1 ;  /* 0x0000000000017941 */ /* 0x000fea0003800000 */
.L_x_425:
        /* <DEDUP_REMOVED lines=9> */
.L_x_428:
[----:B------:R-:W-:Y:S05]  /*bd90*/  BSYNC B1 ;  /* 0x0000000000017941 */ /* 0x000fea0003800000 */
.L_x_427:
        /* <DEDUP_REMOVED lines=9> */
.L_x_430:
[----:B------:R-:W-:Y:S05]  /*be30*/  BSYNC B1 ;  /* 0x0000000000017941 */ /* 0x000fea0003800000 */
.L_x_429:
        /* <DEDUP_REMOVED lines=9> */
.L_x_432:
[----:B------:R-:W-:Y:S05]  /*bed0*/  BSYNC B1 ;  /* 0x0000000000017941 */ /* 0x000fea0003800000 */
.L_x_431:
        /* <DEDUP_REMOVED lines=9> */
.L_x_434:
[----:B------:R-:W-:Y:S05]  /*bf70*/  BSYNC B1 ;  /* 0x0000000000017941 */ /* 0x000fea0003800000 */
.L_x_433:
        /* <DEDUP_REMOVED lines=9> */
.L_x_436:
[----:B------:R-:W-:Y:S05]  /*c010*/  BSYNC B1 ;  /* 0x0000000000017941 */ /* 0x000fea0003800000 */
.L_x_435:
        /* <DEDUP_REMOVED lines=9> */
.L_x_438:
[----:B------:R-:W-:Y:S05]  /*c0b0*/  BSYNC B1 ;  /* 0x0000000000017941 */ /* 0x000fea0003800000 */
.L_x_437:
        /* <DEDUP_REMOVED lines=9> */
.L_x_440:
[----:B------:R-:W-:Y:S05]  /*c150*/  BSYNC B1 ;  /* 0x0000000000017941 */ /* 0x000fea0003800000 */
.L_x_439:
        /* <DEDUP_REMOVED lines=9> */
.L_x_442:
[----:B------:R-:W-:Y:S05]  /*c1f0*/  BSYNC B1 ;  /* 0x0000000000017941 */ /* 0x000fea0003800000 */
.L_x_441:
        /* <DEDUP_REMOVED lines=9> */
.L_x_444:
[----:B------:R-:W-:Y:S05]  /*c290*/  BSYNC B1 ;  /* 0x0000000000017941 */ /* 0x000fea0003800000 */
.L_x_443:
        /* <DEDUP_REMOVED lines=9> */
.L_x_446:
[----:B------:R-:W-:Y:S05]  /*c330*/  BSYNC B1 ;  /* 0x0000000000017941 */ /* 0x000fea0003800000 */
.L_x_445:
        /* <DEDUP_REMOVED lines=9> */
.L_x_448:
[----:B------:R-:W-:Y:S05]  /*c3d0*/  BSYNC B1 ;  /* 0x0000000000017941 */ /* 0x000fea0003800000 */
.L_x_447:
        /* <DEDUP_REMOVED lines=9> */
.L_x_450:
[----:B------:R-:W-:Y:S05]  /*c470*/  BSYNC B1 ;  /* 0x0000000000017941 */ /* 0x000fea0003800000 */
.L_x_449:
        /* <DEDUP_REMOVED lines=9> */
.L_x_452:
[----:B------:R-:W-:Y:S05]  /*c510*/  BSYNC B1 ;  /* 0x0000000000017941 */ /* 0x000fea0003800000 */
.L_x_451:
        /* <DEDUP_REMOVED lines=9> */
.L_x_454:
[----:B------:R-:W-:Y:S05]  /*c5b0*/  BSYNC B1 ;  /* 0x0000000000017941 */ /* 0x000fea0003800000 */
.L_x_453:
        /* <DEDUP_REMOVED lines=9> */
.L_x_456:
[----:B------:R-:W-:Y:S05]  /*c650*/  BSYNC B1 ;  /* 0x0000000000017941 */ /* 0x000fea0003800000 */
.L_x_455:
        /* <DEDUP_REMOVED lines=9> */
.L_x_458:
[----:B------:R-:W-:Y:S05]  /*c6f0*/  BSYNC B1 ;  /* 0x0000000000017941 */ /* 0x000fea0003800000 */
.L_x_457:
        /* <DEDUP_REMOVED lines=9> */
.L_x_460:
[----:B------:R-:W-:Y:S05]  /*c790*/  BSYNC B1 ;  /* 0x0000000000017941 */ /* 0x000fea0003800000 */
.L_x_459:
        /* <DEDUP_REMOVED lines=9> */
.L_x_462:
[----:B------:R-:W-:Y:S05]  /*c830*/  BSYNC B1 ;  /* 0x0000000000017941 */ /* 0x000fea0003800000 */
.L_x_461:
        /* <DEDUP_REMOVED lines=9> */
.L_x_464:
[----:B------:R-:W-:Y:S05]  /*c8d0*/  BSYNC B1 ;  /* 0x0000000000017941 */ /* 0x000fea0003800000 */
.L_x_463:
        /* <DEDUP_REMOVED lines=9> */
.L_x_466:
[----:B------:R-:W-:Y:S05]  /*c970*/  BSYNC B1 ;  /* 0x0000000000017941 */ /* 0x000fea0003800000 */
.L_x_465:
        /* <DEDUP_REMOVED lines=9> */
.L_x_468:
[----:B------:R-:W-:Y:S05]  /*ca10*/  BSYNC B1 ;  /* 0x0000000000017941 */ /* 0x000fea0003800000 */
.L_x_467:
        /* <DEDUP_REMOVED lines=9> */
.L_x_470:
[----:B------:R-:W-:Y:S05]  /*cab0*/  BSYNC B1 ;  /* 0x0000000000017941 */ /* 0x000fea0003800000 */
.L_x_469:
        /* <DEDUP_REMOVED lines=9> */
.L_x_472:
[----:B------:R-:W-:Y:S05]  /*cb50*/  BSYNC B1 ;  /* 0x0000000000017941 */ /* 0x000fea0003800000 */
.L_x_471:
        /* <DEDUP_REMOVED lines=9> */
.L_x_474:
[----:B------:R-:W-:Y:S05]  /*cbf0*/  BSYNC B1 ;  /* 0x0000000000017941 */ /* 0x000fea0003800000 */
.L_x_473:
        /* <DEDUP_REMOVED lines=9> */
.L_x_476:
[----:B------:R-:W-:Y:S05]  /*cc90*/  BSYNC B1 ;  /* 0x0000000000017941 */ /* 0x000fea0003800000 */
.L_x_475:
        /* <DEDUP_REMOVED lines=9> */
.L_x_478:
[----:B------:R-:W-:Y:S05]  /*cd30*/  BSYNC B1 ;  /* 0x0000000000017941 */ /* 0x000fea0003800000 */
.L_x_477:
        /* <DEDUP_REMOVED lines=9> */
.L_x_480:
[----:B------:R-:W-:Y:S05]  /*cdd0*/  BSYNC B1 ;  /* 0x0000000000017941 */ /* 0x000fea0003800000 */
.L_x_479:
        /* <DEDUP_REMOVED lines=9> */
.L_x_482:
[----:B------:R-:W-:Y:S05]  /*ce70*/  BSYNC B1 ;  /* 0x0000000000017941 */ /* 0x000fea0003800000 */
.L_x_481:
        /* <DEDUP_REMOVED lines=9> */
.L_x_484:
[----:B------:R-:W-:Y:S05]  /*cf10*/  BSYNC B1 ;  /* 0x0000000000017941 */ /* 0x000fea0003800000 */
.L_x_483:
        /* <DEDUP_REMOVED lines=9> */
.L_x_486:
[----:B------:R-:W-:Y:S05]  /*cfb0*/  BSYNC B1 ;  /* 0x0000000000017941 */ /* 0x000fea0003800000 */
.L_x_485:
        /* <DEDUP_REMOVED lines=9> */
.L_x_488:
[----:B------:R-:W-:Y:S05]  /*d050*/  BSYNC B1 ;  /* 0x0000000000017941 */ /* 0x000fea0003800000 */
.L_x_487:
        /* <DEDUP_REMOVED lines=9> */
.L_x_490:
[----:B------:R-:W-:Y:S05]  /*d0f0*/  BSYNC B1 ;  /* 0x0000000000017941 */ /* 0x000fea0003800000 */
.L_x_489:
        /* <DEDUP_REMOVED lines=9> */
.L_x_492:
[----:B------:R-:W-:Y:S05]  /*d190*/  BSYNC B1 ;  /* 0x0000000000017941 */ /* 0x000fea0003800000 */
.L_x_491:
        /* <DEDUP_REMOVED lines=9> */
.L_x_494:
[----:B------:R-:W-:Y:S05]  /*d230*/  BSYNC B1 ;  /* 0x0000000000017941 */ /* 0x000fea0003800000 */
.L_x_493:
        /* <DEDUP_REMOVED lines=9> */
.L_x_496:
[----:B------:R-:W-:Y:S05]  /*d2d0*/  BSYNC B1 ;  /* 0x0000000000017941 */ /* 0x000fea0003800000 */
.L_x_495:
        /* <DEDUP_REMOVED lines=9> */
.L_x_498:
[----:B------:R-:W-:Y:S05]  /*d370*/  BSYNC B1 ;  /* 0x0000000000017941 */ /* 0x000fea0003800000 */
.L_x_497:
        /* <DEDUP_REMOVED lines=9> */
.L_x_500:
[----:B------:R-:W-:Y:S05]  /*d410*/  BSYNC B1 ;  /* 0x0000000000017941 */ /* 0x000fea0003800000 */
.L_x_499:
        /* <DEDUP_REMOVED lines=9> */
.L_x_502:
[----:B------:R-:W-:Y:S05]  /*d4b0*/  BSYNC B1 ;  /* 0x0000000000017941 */ /* 0x000fea0003800000 */
.L_x_501:
        /* <DEDUP_REMOVED lines=9> */
.L_x_504:
[----:B------:R-:W-:Y:S05]  /*d550*/  BSYNC B1 ;  /* 0x0000000000017941 */ /* 0x000fea0003800000 */
.L_x_503:
        /* <DEDUP_REMOVED lines=9> */
.L_x_506:
[----:B------:R-:W-:Y:S05]  /*d5f0*/  BSYNC B1 ;  /* 0x0000000000017941 */ /* 0x000fea0003800000 */
.L_x_505:
        /* <DEDUP_REMOVED lines=9> */
.L_x_508:
[----:B------:R-:W-:Y:S05]  /*d690*/  BSYNC B1 ;  /* 0x0000000000017941 */ /* 0x000fea0003800000 */
.L_x_507:
        /* <DEDUP_REMOVED lines=9> */
.L_x_510:
[----:B------:R-:W-:Y:S05]  /*d730*/  BSYNC B1 ;  /* 0x0000000000017941 */ /* 0x000fea0003800000 */
.L_x_509:
        /* <DEDUP_REMOVED lines=9> */
.L_x_512:
[----:B------:R-:W-:Y:S05]  /*d7d0*/  BSYNC B1 ;  /* 0x0000000000017941 */ /* 0x000fea0003800000 */
.L_x_511:
        /* <DEDUP_REMOVED lines=9> */
.L_x_514:
[----:B------:R-:W-:Y:S05]  /*d870*/  BSYNC B1 ;  /* 0x0000000000017941 */ /* 0x000fea0003800000 */
.L_x_513:
        /* <DEDUP_REMOVED lines=9> */
.L_x_516:
[----:B------:R-:W-:Y:S05]  /*d910*/  BSYNC B1 ;  /* 0x0000000000017941 */ /* 0x000fea0003800000 */
.L_x_515:
        /* <DEDUP_REMOVED lines=9> */
.L_x_518:
[----:B------:R-:W-:Y:S05]  /*d9b0*/  BSYNC B1 ;  /* 0x0000000000017941 */ /* 0x000fea0003800000 */
.L_x_517:
        /* <DEDUP_REMOVED lines=9> */
.L_x_520:
[----:B------:R-:W-:Y:S05]  /*da50*/  BSYNC B1 ;  /* 0x0000000000017941 */ /* 0x000fea0003800000 */
.L_x_519:
        /* <DEDUP_REMOVED lines=9> */
.L_x_522:
[----:B------:R-:W-:Y:S05]  /*daf0*/  BSYNC B1 ;  /* 0x0000000000017941 */ /* 0x000fea0003800000 */
.L_x_521:
        /* <DEDUP_REMOVED lines=9> */
.L_x_524:
[----:B------:R-:W-:Y:S05]  /*db90*/  BSYNC B1 ;  /* 0x0000000000017941 */ /* 0x000fea0003800000 */
.L_x_523:
        /* <DEDUP_REMOVED lines=9> */
.L_x_526:
[----:B------:R-:W-:Y:S05]  /*dc30*/  BSYNC B1 ;  /* 0x0000000000017941 */ /* 0x000fea0003800000 */
.L_x_525:
        /* <DEDUP_REMOVED lines=9> */
.L_x_528:
[----:B------:R-:W-:Y:S05]  /*dcd0*/  BSYNC B1 ;  /* 0x0000000000017941 */ /* 0x000fea0003800000 */
.L_x_527:
        /* <DEDUP_REMOVED lines=9> */
.L_x_530:
[----:B------:R-:W-:Y:S05]  /*dd70*/  BSYNC B1 ;  /* 0x0000000000017941 */ /* 0x000fea0003800000 */
.L_x_529:
        /* <DEDUP_REMOVED lines=9> */
.L_x_532:
[----:B------:R-:W-:Y:S05]  /*de10*/  BSYNC B1 ;  /* 0x0000000000017941 */ /* 0x000fea0003800000 */
.L_x_531:
        /* <DEDUP_REMOVED lines=9> */
.L_x_534:
[----:B------:R-:W-:Y:S05]  /*deb0*/  BSYNC B1 ;  /* 0x0000000000017941 */ /* 0x000fea0003800000 */
.L_x_533:
        /* <DEDUP_REMOVED lines=9> */
.L_x_536:
[----:B------:R-:W-:Y:S05]  /*df50*/  BSYNC B1 ;  /* 0x0000000000017941 */ /* 0x000fea0003800000 */
.L_x_535:
        /* <DEDUP_REMOVED lines=9> */
.L_x_538:
[----:B------:R-:W-:Y:S05]  /*dff0*/  BSYNC B1 ;  /* 0x0000000000017941 */ /* 0x000fea0003800000 */
.L_x_537:
        /* <DEDUP_REMOVED lines=9> */
.L_x_540:
[----:B------:R-:W-:Y:S05]  /*e090*/  BSYNC B1 ;  /* 0x0000000000017941 */ /* 0x000fea0003800000 */
.L_x_539:
        /* <DEDUP_REMOVED lines=9> */
.L_x_542:
[----:B------:R-:W-:Y:S05]  /*e130*/  BSYNC B1 ;  /* 0x0000000000017941 */ /* 0x000fea0003800000 */
.L_x_541:
        /* <DEDUP_REMOVED lines=9> */
.L_x_544:
[----:B------:R-:W-:Y:S05]  /*e1d0*/  BSYNC B1 ;  /* 0x0000000000017941 */ /* 0x000fea0003800000 */
.L_x_543:
        /* <DEDUP_REMOVED lines=9> */
.L_x_546:
[----:B------:R-:W-:Y:S05]  /*e270*/  BSYNC B1 ;  /* 0x0000000000017941 */ /* 0x000fea0003800000 */
.L_x_545:
        /* <DEDUP_REMOVED lines=9> */
.L_x_548:
[----:B------:R-:W-:Y:S05]  /*e310*/  BSYNC B1 ;  /* 0x0000000000017941 */ /* 0x000fea0003800000 */
.L_x_547:
        /* <DEDUP_REMOVED lines=9> */
.L_x_550:
[----:B------:R-:W-:Y:S05]  /*e3b0*/  BSYNC B1 ;  /* 0x0000000000017941 */ /* 0x000fea0003800000 */
.L_x_549:
        /* <DEDUP_REMOVED lines=9> */
.L_x_552:
[----:B------:R-:W-:Y:S05]  /*e450*/  BSYNC B1 ;  /* 0x0000000000017941 */ /* 0x000fea0003800000 */
.L_x_551:
        /* <DEDUP_REMOVED lines=9> */
.L_x_554:
[----:B------:R-:W-:Y:S05]  /*e4f0*/  BSYNC B1 ;  /* 0x0000000000017941 */ /* 0x000fea0003800000 */
.L_x_553:
        /* <DEDUP_REMOVED lines=9> */
.L_x_556:
[----:B------:R-:W-:Y:S05]  /*e590*/  BSYNC B1 ;  /* 0x0000000000017941 */ /* 0x000fea0003800000 */
.L_x_555:
        /* <DEDUP_REMOVED lines=9> */
.L_x_558:
[----:B------:R-:W-:Y:S05]  /*e630*/  BSYNC B1 ;  /* 0x0000000000017941 */ /* 0x000fea0003800000 */
.L_x_557:
        /* <DEDUP_REMOVED lines=9> */
.L_x_560:
[----:B------:R-:W-:Y:S05]  /*e6d0*/  BSYNC B1 ;  /* 0x0000000000017941 */ /* 0x000fea0003800000 */
.L_x_559:
        /* <DEDUP_REMOVED lines=9> */
.L_x_562:
[----:B------:R-:W-:Y:S05]  /*e770*/  BSYNC B1 ;  /* 0x0000000000017941 */ /* 0x000fea0003800000 */
.L_x_561:
        /* <DEDUP_REMOVED lines=9> */
.L_x_564:
[----:B------:R-:W-:Y:S05]  /*e810*/  BSYNC B1 ;  /* 0x0000000000017941 */ /* 0x000fea0003800000 */
.L_x_563:
        /* <DEDUP_REMOVED lines=9> */
.L_x_566:
[----:B------:R-:W-:Y:S05]  /*e8b0*/  BSYNC B1 ;  /* 0x0000000000017941 */ /* 0x000fea0003800000 */
.L_x_565:
        /* <DEDUP_REMOVED lines=9> */
.L_x_568:
[----:B------:R-:W-:Y:S05]  /*e950*/  BSYNC B1 ;  /* 0x0000000000017941 */ /* 0x000fea0003800000 */
.L_x_567:
        /* <DEDUP_REMOVED lines=9> */
.L_x_570:
[----:B------:R-:W-:Y:S05]  /*e9f0*/  BSYNC B1 ;  /* 0x0000000000017941 */ /* 0x000fea0003800000 */
.L_x_569:
        /* <DEDUP_REMOVED lines=9> */
.L_x_572:
[----:B------:R-:W-:Y:S05]  /*ea90*/  BSYNC B1 ;  /* 0x0000000000017941 */ /* 0x000fea0003800000 */
.L_x_571:
        /* <DEDUP_REMOVED lines=9> */
.L_x_574:
[----:B------:R-:W-:Y:S05]  /*eb30*/  BSYNC B1 ;  /* 0x0000000000017941 */ /* 0x000fea0003800000 */
.L_x_573:
        /* <DEDUP_REMOVED lines=9> */
.L_x_576:
[----:B------:R-:W-:Y:S05]  /*ebd0*/  BSYNC B1 ;  /* 0x0000000000017941 */ /* 0x000fea0003800000 */
.L_x_575:
        /* <DEDUP_REMOVED lines=9> */
.L_x_578:
[----:B------:R-:W-:Y:S05]  /*ec70*/  BSYNC B1 ;  /* 0x0000000000017941 */ /* 0x000fea0003800000 */
.L_x_577:
        /* <DEDUP_REMOVED lines=9> */
.L_x_580:
[----:B------:R-:W-:Y:S05]  /*ed10*/  BSYNC B1 ;  /* 0x0000000000017941 */ /* 0x000fea0003800000 */
.L_x_579:
        /* <DEDUP_REMOVED lines=9> */
.L_x_582:
[----:B------:R-:W-:Y:S05]  /*edb0*/  BSYNC B1 ;  /* 0x0000000000017941 */ /* 0x000fea0003800000 */
.L_x_581:
        /* <DEDUP_REMOVED lines=9> */
.L_x_584:
[----:B------:R-:W-:Y:S05]  /*ee50*/  BSYNC B1 ;  /* 0x0000000000017941 */ /* 0x000fea0003800000 */
.L_x_583:
        /* <DEDUP_REMOVED lines=9> */
.L_x_586:
[----:B------:R-:W-:Y:S05]  /*eef0*/  BSYNC B1 ;  /* 0x0000000000017941 */ /* 0x000fea0003800000 */
.L_x_585:
        /* <DEDUP_REMOVED lines=9> */
.L_x_588:
[----:B------:R-:W-:Y:S05]  /*ef90*/  BSYNC B1 ;  /* 0x0000000000017941 */ /* 0x000fea0003800000 */
.L_x_587:
        /* <DEDUP_REMOVED lines=9> */
.L_x_590:
[----:B------:R-:W-:Y:S05]  /*f030*/  BSYNC B1 ;  /* 0x0000000000017941 */ /* 0x000fea0003800000 */
.L_x_589:
        /* <DEDUP_REMOVED lines=9> */
.L_x_592:
[----:B------:R-:W-:Y:S05]  /*f0d0*/  BSYNC B1 ;  /* 0x0000000000017941 */ /* 0x000fea0003800000 */
.L_x_591:
        /* <DEDUP_REMOVED lines=9> */
.L_x_594:
[----:B------:R-:W-:Y:S05]  /*f170*/  BSYNC B1 ;  /* 0x0000000000017941 */ /* 0x000fea0003800000 */
.L_x_593:
        /* <DEDUP_REMOVED lines=9> */
.L_x_596:
[----:B------:R-:W-:Y:S05]  /*f210*/  BSYNC B1 ;  /* 0x0000000000017941 */ /* 0x000fea0003800000 */
.L_x_595:
[----:B0----5:R-:W-:Y:S01]  /*f220*/  HADD2.F32 R3, -RZ, R224.H0_H0 ;  /* 0x200000e0ff037230 */ /* 0x021fe20000004100 */
[----:B------:R-:W-:Y:S01]  /*f230*/  ISETP.GT.AND P2, PT, R0, 0xb8, P1 ;  /* 0x000000b80000780c */ /* 0x000fe20000f44270 */
[----:B------:R-:W-:Y:S03]  /*f240*/  BSSY B1, `(.L_x_597) ;  /* 0x0000007000017945 */ /* 0x000fe60003800000 */
[----:B--2-4-:R-:W-:-:S04]  /*f250*/  FMUL R6, R3, R16 ;  /* 0x0000001003067220 */ /* 0x014fc80000400000 */
[----:B------:R-:W-:-:S05]  /*f260*/  FFMA R6, R117, R2, R6 ;  /* 0x0000000275067223 */ /* 0x000fca0000000006 */
[----:B------:R-:W-:-:S05]  /*f270*/  F2FP.F16.F32.PACK_AB R6, RZ, R6 ;  /* 0x00000006ff06723e */ /* 0x000fca00000000ff */
[----:B------:R0:W-:Y:S01]  /*f280*/  @P0 STG.E.U16 desc[UR36][R4.64+0x172], R6 ;  /* 0x0001720604000986 */ /* 0x0001e2000c101524 */
[----:B------:R-:W-:Y:S05]  /*f290*/  @!P2 BRA `(.L_x_598) ;  /* 0x000000000004a947 */ /* 0x000fea0003800000 */
[----:B------:R2:W5:Y:S02]  /*f2a0*/  LDG.E.LTC128B.U16 R224, desc[UR36][R12.64+0x170] ;  /* 0x000170240ce07981 */ /* 0x000564000c1e1520 */
.L_x_598:
[----:B------:R-:W-:Y:S05]  /*f2b0*/  BSYNC B1 ;  /* 0x0000000000017941 */ /* 0x000fea0003800000 */
.L_x_597:
[----:B-----5:R-:W-:Y:S01]  /*f2c0*/  HADD2.F32 R3, -RZ, R224.H0_H0 ;  /* 0x200000e0ff037230 */ /* 0x020fe20000004100 */
[----:B------:R-:W-:Y:S01]  /*f2d0*/  ISETP.GT.AND P1, PT, R0, 0xb9, P1 ;  /* 0x000000b90000780c */ /* 0x000fe20000f24270 */
[----:B0-----:R-:W-:Y:S01]  /*f2e0*/  @P2 IMAD.MOV.U32 R4, RZ, RZ, R8 ;  /* 0x000000ffff042224 */ /* 0x001fe200078e0008 */
[----:B------:R-:W-:Y:S01]  /*f2f0*/  BSSY B1, `(.L_x_599) ;  /* 0x0000008000017945 */ /* 0x000fe20003800000 */
[----:B------:R-:W-:Y:S02]  /*f300*/  @P2 IMAD.MOV.U32 R5, RZ, RZ, R9 ;  /* 0x000000ffff052224 */ /* 0x000fe400078e0009 */
[----:B------:R-:W-:-:S04]  /*f310*/  FMUL R3, R3, R16 ;  /* 0x0000001003037220 */ /* 0x000fc80000400000 */
[----:B------:R-:W-:-:S05]  /*f320*/  FFMA R3, R118, R2, R3 ;  /* 0x0000000276037223 */ /* 0x000fca0000000003 */
[----:B------:R-:W-:-:S05]  /*f330*/  F2FP.F16.F32.PACK_AB R3, RZ, R3 ;  /* 0x00000003ff03723e */ /* 0x000fca00000000ff */
[----:B------:R0:W-:Y:S01]  /*f340*/  @P2 STG.E.U16 desc[UR36][R4.64+0x170], R3 ;  /* 0x0001700304002986 */ /* 0x0001e2000c101524 */
[----:B------:R-:W-:Y:S05]  /*f350*/  @!P1 BRA `(.L_x_600) ;  /* 0x0000000000049947 */ /* 0x000fea0003800000 */
[----:B------:R4:W5:Y:S02]  /*f360*/  LDG.E.LTC128B.U16 R224, desc[UR36][R12.64+0x172] ;  /* 0x000172240ce07981 */ /* 0x000964000c1e1520 */
.L_x_600:
[----:B------:R-:W-:Y:S05]  /*f370*/  BSYNC B1 ;  /* 0x0000000000017941 */ /* 0x000fea0003800000 */
.L_x_599:
[----:B------:R-:W-:Y:S05]  /*f380*/  @!P1 BRA `(.L_x_601) ;  /* 0x0000005400a89947 */ /* 0x000fea0003800000 */
[----:B0----5:R-:W-:-:S05]  /*f390*/  HADD2.F32 R3, -RZ, R224.H0_H0 ;  /* 0x200000e0ff037230 */ /* 0x021fca0000004100 */
[----:B------:R-:W-:-:S04]  /*f3a0*/  FMUL R0, R3, R16 ;  /* 0x0000001003007220 */ /* 0x000fc80000400000 */
[----:B------:R-:W-:-:S05]  /*f3b0*/  FFMA R0, R119, R2, R0 ;  /* 0x0000000277007223 */ /* 0x000fca0000000000 */
[----:B------:R-:W-:-:S05]  /*f3c0*/  F2FP.F16.F32.PACK_AB R0, RZ, R0 ;  /* 0x00000000ff00723e */ /* 0x000fca00000000ff */
[----:B------:R0:W-:Y:S01]  /*f3d0*/  STG.E.U16 desc[UR36][R8.64+0x172], R0 ;  /* 0x0001720008007986 */ /* 0x0001e2000c101524 */
[----:B------:R-:W-:Y:S05]  /*f3e0*/  BRA `(.L_x_601) ;  /* 0x0000005400907947 */ /* 0x000fea0003800000 */
.L_x_30:
[----:B------:R-:W2:Y:S01]  /*f3f0*/  LDL.LU R8, [R1+0xc] ;  /* 0x00000c0001087983 */ /* 0x000ea20000300800 */
[----:B------:R-:W-:-:S03]  /*f400*/  ULDC.64 UR4, c[0x0][0x5c0] ;  /* 0x0001700000047ab9 */ /* 0x000fc60000000a00 */
[----:B------:R-:W3:Y:S04]  /*f410*/  LDL.LU R15, [R1+0x64] ;  /* 0x00006400010f7983 */ /* 0x000ee80000300800 */
[----:B------:R-:W4:Y:S04]  /*f420*/  LDL.LU R14, [R1+0x68] ;  /* 0x00006800010e7983 */ /* 0x000f280000300800 */
        /* <DEDUP_REMOVED lines=17> */
[----:B------:R0:W-:Y:S04]  /*f540*/  STL [R1+0x21c], R83 ;  /* 0x00021c5301007387 */ /* 0x0001e80000100800 */
[----:B0-----:R-:W3:Y:S04]  /*f550*/  LDL.LU R83, [R1+0xb4] ;  /* 0x0000b40001537983 */ /* 0x001ee80000300800 */
[----:B------:R0:W-:Y:S04]  /*f560*/  STL [R1+0x218], R84 ;  /* 0x0002185401007387 */ /* 0x0001e80000100800 */
[----:B0-----:R-:W4:Y:S04]  /*f570*/  LDL.LU R84, [R1+0xbc] ;  /* 0x0000bc0001547983 */ /* 0x001f280000300800 */
        /* <DEDUP_REMOVED lines=13> */
[----:B------:R-:W-:Y:S04]  /*f650*/  STL [R1+0x214], R85 ;  /* 0x0002145501007387 */ /* 0x000fe80000100800 */
[----:B------:R0:W-:Y:S04]  /*f660*/  STL [R1+0x210], R86 ;  /* 0x0002105601007387 */ /* 0x0001e80000100800 */
[----:B0-----:R-:W4:Y:S04]  /*f670*/  LDL.LU R86, [R1+0xb8] ;  /* 0x0000b80001567983 */ /* 0x001f280000300800 */
        /* <DEDUP_REMOVED lines=54> */
[----:B------:R0:W-:Y:S01]  /*f9e0*/  STL [R1+0x1a0], R114 ;  /* 0x0001a07201007387 */ /* 0x0001e20000100800 */
[----:B------:R-:W-:-:S03]  /*f9f0*/  LEA R4, P0, R6, UR4, 0x1 ;  /* 0x0000000406047c11 */ /* 0x000fc6000f8008ff */
[----:B0-----:R-:W4:Y:S04]  /*fa00*/  LDL.LU R114, [R1+0x12c] ;  /* 0x00012c0001727983 */ /* 0x001f280000300800 */
[----:B------:R0:W-:Y:S04]  /*fa10*/  STL [R1+0x19c], R115 ;  /* 0x00019c7301007387 */ /* 0x0001e80000100800 */
[----:B0-----:R-:W4:Y:S04]  /*fa20*/  LDL.LU R115, [R1+0x130] ;  /* 0x0001300001737983 */ /* 0x001f280000300800 */
[----:B------:R0:W-:Y:S01]  /*fa30*/  STL [R1+0x198], R116 ;  /* 0x0001987401007387 */ /* 0x0001e20000100800 */
[----:B------:R-:W-:-:S03]  /*fa40*/  LEA.HI.X R5, R6, UR5, R10, 0x1, P0 ;  /* 0x0000000506057c11 */ /* 0x000fc600080f0c0a */
        /* <DEDUP_REMOVED lines=9> */
[----:B------:R-:W2:Y:S04]  /*fae0*/  LDL.LU R6, [R1] ;  /* 0x0000000001067983 */ /* 0x000ea80000300800 */
[----:B------:R-:W3:Y:S04]  /*faf0*/  LDL.LU R7, [R1+0x8] ;  /* 0x0000080001077983 */ /* 0x000ee80000300800 */
[----:B------:R-:W4:Y:S01]  /*fb00*/  LDL.LU R10, [R1+0x7c] ;  /* 0x00007c00010a7983 */ /* 0x000f220000300800 */
[----:B--2---:R-:W-:-:S05]  /*fb10*/  FMUL R6, R6, R2 ;  /* 0x0000000206067220 */ /* 0x004fca0000400000 */
[----:B------:R-:W-:-:S05]  /*fb20*/  F2FP.F16.F32.PACK_AB R6, RZ, R6 ;  /* 0x00000006ff06723e */ /* 0x000fca00000000ff */
[----:B------:R0:W-:Y:S04]  /*fb30*/  @P2 STG.E.U16 desc[UR36][R4.64], R6 ;  /* 0x0000000604002986 */ /* 0x0001e8000c101524 */
[----:B0-----:R-:W2:Y:S01]  /*fb40*/  LDL.LU R6, [R1+0x4] ;  /* 0x0000040001067983 */ /* 0x001ea20000300800 */
[----:B------:R-:W-:Y:S01]  /*fb50*/  ISETP.GT.AND P0, PT, R0, 0x1, P1 ;  /* 0x000000010000780c */ /* 0x000fe20000f04270 */
[-C--:B---3--:R-:W-:Y:S01]  /*fb60*/  FMUL R7, R7, R2.reuse ;  /* 0x0000000207077220 */ /* 0x088fe20000400000 */
[----:B------:R-:W-:Y:S01]  /*fb70*/  USHF.L.U32 UR5, UR8, 0x4, URZ ;  /* 0x0000000408057899 */ /* 0x000fe2000800063f */
[----:B------:R-:W-:Y:S01]  /*fb80*/  FMUL R8, R8, R2 ;  /* 0x0000000208087220 */ /* 0x000fe20000400000 */
[----:B------:R-:W-:Y:S02]  /*fb90*/  USHF.L.U64.HI UR4, UR8, 0x4, UR9 ;  /* 0x0000000408047899 */ /* 0x000fe40008010209 */
[----:B------:R-:W-:-:S02]  /*fba0*/  F2FP.F16.F32.PACK_AB R7, RZ, R7 ;  /* 0x00000007ff07723e */ /* 0x000fc400000000ff */
[----:B------:R-:W-:Y:S02]  /*fbb0*/  F2FP.F16.F32.PACK_AB R8, RZ, R8 ;  /* 0x00000008ff08723e */ /* 0x000fe400000000ff */
[----:B------:R-:W-:Y:S01]  /*fbc0*/  PRMT R9, R7, 0x7610, R9 ;  /* 0x0000761007097816 */ /* 0x000fe20000000009 */
[----:B--2---:R-:W-:-:S05]  /*fbd0*/  FMUL R6, R6, R2 ;  /* 0x0000000206067220 */ /* 0x004fca0000400000 */
[----:B------:R-:W-:-:S05]  /*fbe0*/  F2FP.F16.F32.PACK_AB R6, RZ, R6 ;  /* 0x00000006ff06723e */ /* 0x000fca00000000ff */
[----:B------:R0:W-:Y:S01]  /*fbf0*/  @P0 STG.E.U16 desc[UR36][R4.64+0x2], R6 ;  /* 0x0000020604000986 */ /* 0x0001e2000c101524 */
[----:B------:R-:W-:-:S04]  /*fc00*/  ISETP.GT.AND P0, PT, R3, 0x8, PT ;  /* 0x000000080300780c */ /* 0x000fc80003f04270 */
[----:B------:R-:W-:Y:S02]  /*fc10*/  ISETP.GT.AND P2, PT, R0, RZ, P0 ;  /* 0x000000ff0000720c */ /* 0x000fe40000744270 */
[----:B0-----:R-:W-:-:S04]  /*fc20*/  IADD3 R6, P3, R4, UR5, RZ ;  /* 0x0000000504067c10 */ /* 0x001fc8000ff7e0ff */
[----:B------:R-:W-:-:S07]  /*fc30*/  IADD3.X R7, R5, UR4, RZ, P3, !PT ;  /* 0x0000000405077c10 */ /* 0x000fce0009ffe4ff */
[----:B------:R0:W-:Y:S01]  /*fc40*/  @P2 STG.E.U16 desc[UR36][R6.64], R9 ;  /* 0x0000000906002986 */ /* 0x0001e2000c101524 */
[----:B------:R-:W-:-:S03]  /*fc50*/  ISETP.GT.AND P2, PT, R0, 0x1, P0 ;  /* 0x000000010000780c */ /* 0x000fc60000744270 */
[----:B0-----:R-:W2:Y:S10]  /*fc60*/  LDL.LU R9, [R1+0x5c] ;  /* 0x00005c0001097983 */ /* 0x001eb40000300800 */
[----:B------:R0:W-:Y:S04]  /*fc70*/  @P2 STG.E.U16 desc[UR36][R6.64+0x2], R8 ;  /* 0x0000020806002986 */ /* 0x0001e8000c101524 */
[----:B0-----:R-:W3:Y:S01]  /*fc80*/  LDL.LU R8, [R1+0x10] ;  /* 0x0000100001087983 */ /* 0x001ee20000300800 */
[----:B------:R-:W-:Y:S01]  /*fc90*/  ISETP.GT.AND P2, PT, R0, 0x8, P1 ;  /* 0x000000080000780c */ /* 0x000fe20000f44270 */
[----:B---3--:R-:W-:-:S05]  /*fca0*/  FMUL R8, R8, R2 ;  /* 0x0000000208087220 */ /* 0x008fca0000400000 */
[----:B------:R-:W-:-:S07]  /*fcb0*/  F2FP.F16.F32.PACK_AB R8, RZ, R8 ;  /* 0x00000008ff08723e */ /* 0x000fce00000000ff */
        /* <DEDUP_REMOVED lines=88> */
[-C--:B--2---:R-:W-:Y:S01]  /*10240*/  FMUL R9, R9, R2.reuse ;  /* 0x0000000209097220 */ /* 0x084fe20000400000 */
[----:B------:R-:W-:-:S04]  /*10250*/  FMUL R237, R83, R2 ;  /* 0x0000000253ed7220 */ /* 0x000fc80000400000 */
[----:B------:R-:W-:Y:S01]  /*10260*/  F2FP.F16.F32.PACK_AB R9, RZ, R9 ;  /* 0x00000009ff09723e */ /* 0x000fe200000000ff */
[----:B----4-:R-:W-:-:S03]  /*10270*/  FMUL R236, R84, R2 ;  /* 0x0000000254ec7220 */ /* 0x010fc60000400000 */
[----:B------:R-:W-:Y:S01]  /*10280*/  PRMT R85, R9, 0x7610, R85 ;  /* 0x0000761009557816 */ /* 0x000fe20000000055 */
[----:B---3--:R-:W-:-:S05]  /*10290*/  FMUL R8, R8, R2 ;  /* 0x0000000208087220 */ /* 0x008fca0000400000 */
[----:B------:R-:W-:-:S05]  /*102a0*/  F2FP.F16.F32.PACK_AB R8, RZ, R8 ;  /* 0x00000008ff08723e */ /* 0x000fca00000000ff */
[----:B------:R0:W-:Y:S04]  /*102b0*/  @P2 STG.E.U16 desc[UR36][R6.64+0x50], R8 ;  /* 0x0000500806002986 */ /* 0x0001e8000c101524 */
[----:B0-----:R-:W2:Y:S01]  /*102c0*/  LDL.LU R8, [R1+0x60] ;  /* 0x0000600001087983 */ /* 0x001ea20000300800 */
[----:B------:R-:W-:Y:S01]  /*102d0*/  ISETP.GT.AND P5, PT, R0, 0x30, P1 ;  /* 0x000000300000780c */ /* 0x000fe20000fa4270 */
[-C--:B------:R-:W-:Y:S01]  /*102e0*/  FMUL R15, R15, R2.reuse ;  /* 0x000000020f0f7220 */ /* 0x080fe20000400000 */
[-C--:B------:R-:W-:Y:S01]  /*102f0*/  FMUL R14, R14, R2.reuse ;  /* 0x000000020e0e7220 */ /* 0x080fe20000400000 */
[----:B------:R-:W3:Y:S01]  /*10300*/  LDL.LU R83, [R1+0x21c] ;  /* 0x00021c0001537983 */ /* 0x000ee20000300800 */
[-C--:B------:R-:W-:Y:S01]  /*10310*/  FMUL R13, R13, R2.reuse ;  /* 0x000000020d0d7220 */ /* 0x080fe20000400000 */
[-C--:B------:R-:W-:Y:S01]  /*10320*/  FMUL R12, R12, R2.reuse ;  /* 0x000000020c0c7220 */ /* 0x080fe20000400000 */
[-C--:B------:R-:W-:Y:S01]  /*10330*/  FMUL R11, R11, R2.reuse ;  /* 0x000000020b0b7220 */ /* 0x080fe20000400000 */
[----:B------:R-:W4:Y:S01]  /*10340*/  LDL.LU R84, [R1+0x218] ;  /* 0x0002180001547983 */ /* 0x000f220000300800 */
[-C--:B------:R-:W-:Y:S01]  /*10350*/  FMUL R223, R223, R2.reuse ;  /* 0x00000002dfdf7220 */ /* 0x080fe20000400000 */
[-C--:B------:R-:W-:Y:S01]  /*10360*/  FMUL R10, R10, R2.reuse ;  /* 0x000000020a0a7220 */ /* 0x080fe20000400000 */
[-C--:B------:R-:W-:Y:S01]  /*10370*/  FMUL R222, R222, R2.reuse ;  /* 0x00000002dede7220 */ /* 0x080fe20000400000 */
[----:B------:R-:W3:Y:S01]  /*10380*/  LDL.LU R9, [R1+0x17c] ;  /* 0x00017c0001097983 */ /* 0x000ee20000300800 */
[C---:B------:R-:W-:Y:S01]  /*10390*/  ISETP.GT.AND P2, PT, R0.reuse, 0x29, P0 ;  /* 0x000000290000780c */ /* 0x040fe20000744270 */
[-C--:B------:R-:W-:Y:S01]  /*103a0*/  FMUL R225, R225, R2.reuse ;  /* 0x00000002e1e17220 */ /* 0x080fe20000400000 */
[C---:B------:R-:W-:Y:S01]  /*103b0*/  ISETP.GT.AND P3, PT, R0.reuse, 0x31, P1 ;  /* 0x000000310000780c */ /* 0x040fe20000f64270 */
[-C--:B------:R-:W-:Y:S01]  /*103c0*/  FMUL R227, R227, R2.reuse ;  /* 0x00000002e3e37220 */ /* 0x080fe20000400000 */
[----:B------:R-:W-:Y:S01]  /*103d0*/  ISETP.GT.AND P4, PT, R0, 0x30, P0 ;  /* 0x000000300000780c */ /* 0x000fe20000784270 */
[-C--:B------:R-:W-:Y:S01]  /*103e0*/  FMUL R224, R224, R2.reuse ;  /* 0x00000002e0e07220 */ /* 0x080fe20000400000 */
[----:B------:R-:W-:Y:S01]  /*103f0*/  F2FP.F16.F32.PACK_AB R15, RZ, R15 ;  /* 0x0000000fff0f723e */ /* 0x000fe200000000ff */
[-C--:B------:R-:W-:Y:S01]  /*10400*/  FMUL R226, R226, R2.reuse ;  /* 0x00000002e2e27220 */ /* 0x080fe20000400000 */
[-C--:B------:R-:W-:Y:S01]  /*10410*/  FMUL R229, R229, R2.reuse ;  /* 0x00000002e5e57220 */ /* 0x080fe20000400000 */
[-C--:B------:R-:W-:Y:S01]  /*10420*/  FMUL R231, R231, R2.reuse ;  /* 0x00000002e7e77220 */ /* 0x080fe20000400000 */
[-C--:B------:R-:W-:Y:S01]  /*10430*/  FMUL R228, R228, R2.reuse ;  /* 0x00000002e4e47220 */ /* 0x080fe20000400000 */
[-C--:B------:R-:W-:Y:S01]  /*10440*/  FMUL R230, R230, R2.reuse ;  /* 0x00000002e6e67220 */ /* 0x080fe20000400000 */
[-C--:B------:R-:W-:Y:S01]  /*10450*/  FMUL R233, R233, R2.reuse ;  /* 0x00000002e9e97220 */ /* 0x080fe20000400000 */
[----:B------:R-:W-:Y:S01]  /*10460*/  @P2 STG.E.U16 desc[UR36][R6.64+0x52], R85 ;  /* 0x0000525506002986 */ /* 0x000fe2000c101524 */
[----:B------:R-:W-:Y:S01]  /*10470*/  ISETP.GT.AND P2, PT, R0, 0x38, P1 ;  /* 0x000000380000780c */ /* 0x000fe20000f44270 */
[----:B------:R-:W-:Y:S01]  /*10480*/  FMUL R235, R235, R2 ;  /* 0x00000002ebeb7220 */ /* 0x000fe20000400000 */
[----:B------:R-:W-:Y:S01]  /*10490*/  F2FP.F16.F32.PACK_AB R14, RZ, R14 ;  /* 0x0000000eff0e723e */ /* 0x000fe200000000ff */
[-C--:B------:R-:W-:Y:S01]  /*104a0*/  FMUL R232, R232, R2.reuse ;  /* 0x00000002e8e87220 */ /* 0x080fe20000400000 */
[----:B------:R-:W-:Y:S01]  /*104b0*/  F2FP.F16.F32.PACK_AB R13, RZ, R13 ;  /* 0x0000000dff0d723e */ /* 0x000fe200000000ff */
[----:B------:R-:W-:Y:S01]  /*104c0*/  FMUL R234, R234, R2 ;  /* 0x00000002eaea7220 */ /* 0x000fe20000400000 */
[----:B------:R-:W-:-:S02]  /*104d0*/  F2FP.F16.F32.PACK_AB R12, RZ, R12 ;  /* 0x0000000cff0c723e */ /* 0x000fc400000000ff */
[----:B------:R-:W-:Y:S02]  /*104e0*/  F2FP.F16.F32.PACK_AB R11, RZ, R11 ;  /* 0x0000000bff0b723e */ /* 0x000fe400000000ff */
[----:B------:R-:W-:Y:S01]  /*104f0*/  F2FP.F16.F32.PACK_AB R223, RZ, R223 ;  /* 0x000000dfffdf723e */ /* 0x000fe200000000ff */
[----:B------:R-:W-:Y:S01]  /*10500*/  FMUL R86, R86, R2 ;  /* 0x0000000256567220 */ /* 0x000fe20000400000 */
[----:B------:R-:W-:Y:S01]  /*10510*/  F2FP.F16.F32.PACK_AB R10, RZ, R10 ;  /* 0x0000000aff0a723e */ /* 0x000fe200000000ff */
[----:B------:R-:W-:Y:S01]  /*10520*/  FMUL R87, R87, R2 ;  /* 0x0000000257577220 */ /* 0x000fe20000400000 */
[----:B------:R-:W-:Y:S01]  /*10530*/  F2FP.F16.F32.PACK_AB R222, RZ, R222 ;  /* 0x000000deffde723e */ /* 0x000fe200000000ff */
[-C--:B------:R-:W-:Y:S01]  /*10540*/  FMUL R88, R88, R2.reuse ;  /* 0x0000000258587220 */ /* 0x080fe20000400000 */
[----:B------:R-:W-:Y:S01]  /*10550*/  F2FP.F16.F32.PACK_AB R225, RZ, R225 ;  /* 0x000000e1ffe1723e */ /* 0x000fe200000000ff */
[-C--:B------:R-:W-:Y:S01]  /*10560*/  FMUL R89, R89, R2.reuse ;  /* 0x0000000259597220 */ /* 0x080fe20000400000 */
        /* <DEDUP_REMOVED lines=23> */
[----:B------:R-:W-:Y:S01]  /*106e0*/  FMUL R101, R101, R2 ;  /* 0x0000000265657220 */ /* 0x000fe20000400000 */
[----:B------:R-:W-:Y:S01]  /*106f0*/  F2FP.F16.F32.PACK_AB R236, RZ, R236 ;  /* 0x000000ecffec723e */ /* 0x000fe200000000ff */
[-C--:B------:R-:W-:Y:S01]  /*10700*/  FMUL R102, R102, R2.reuse ;  /* 0x0000000266667220 */ /* 0x080fe20000400000 */
        /* <DEDUP_REMOVED lines=23> */
[-C--:B--2---:R-:W-:Y:S01]  /*10880*/  FMUL R8, R8, R2.reuse ;  /* 0x0000000208087220 */ /* 0x084fe20000400000 */
[-C--:B------:R-:W-:Y:S01]  /*10890*/  FMUL R22, R22, R2.reuse ;  /* 0x0000000216167220 */ /* 0x080fe20000400000 */
[-C--:B------:R-:W-:Y:S01]  /*108a0*/  FMUL R23, R23, R2.reuse ;  /* 0x0000000217177220 */ /* 0x080fe20000400000 */
[-C--:B------:R-:W-:Y:S01]  /*108b0*/  FMUL R216, R216, R2.reuse ;  /* 0x00000002d8d87220 */ /* 0x080fe20000400000 */
[----:B------:R-:W-:Y:S01]  /*108c0*/  FMUL R217, R217, R2 ;  /* 0x00000002d9d97220 */ /* 0x000fe20000400000 */
[----:B------:R-:W-:Y:S01]  /*108d0*/  F2FP.F16.F32.PACK_AB R8, RZ, R8 ;  /* 0x00000008ff08723e */ /* 0x000fe200000000ff */
[-C--:B------:R-:W-:Y:S01]  /*108e0*/  FMUL R218, R218, R2.reuse ;  /* 0x00000002dada7220 */ /* 0x080fe20000400000 */
[-C--:B------:R-:W-:Y:S01]  /*108f0*/  FMUL R219, R219, R2.reuse ;  /* 0x00000002dbdb7220 */ /* 0x080fe20000400000 */
[-C--:B------:R-:W-:Y:S01]  /*10900*/  FMUL R220, R220, R2.reuse ;  /* 0x00000002dcdc7220 */ /* 0x080fe20000400000 */
[----:B------:R-:W-:Y:S01]  /*10910*/  FMUL R221, R221, R2 ;  /* 0x00000002dddd7220 */ /* 0x000fe20000400000 */
[----:B------:R0:W-:Y:S01]  /*10920*/  @P5 STG.E.U16 desc[UR36][R4.64+0x60], R8 ;  /* 0x0000600804005986 */ /* 0x0001e2000c101524 */
[----:B------:R-:W-:-:S03]  /*10930*/  ISETP.GT.AND P5, PT, R0, 0x31, P0 ;  /* 0x000000310000780c */ /* 0x000fc600007a4270 */
[----:B------:R-:W-:Y:S01]  /*10940*/  @P3 STG.E.U16 desc[UR36][R4.64+0x62], R15 ;  /* 0x0000620f04003986 */ /* 0x000fe2000c101524 */
[----:B------:R-:W-:-:S03]  /*10950*/  ISETP.GT.AND P3, PT, R0, 0x39, P1 ;  /* 0x000000390000780c */ /* 0x000fc60000f64270 */
[----:B------:R-:W-:Y:S01]  /*10960*/  @P4 STG.E.U16 desc[UR36][R6.64+0x60], R14 ;  /* 0x0000600e06004986 */ /* 0x000fe2000c101524 */
[----:B------:R-:W-:Y:S01]  /*10970*/  ISETP.GT.AND P4, PT, R0, 0x38, P0 ;  /* 0x000000380000780c */ /* 0x000fe20000784270 */
[-C--:B---3--:R-:W-:Y:S01]  /*10980*/  FMUL R9, R9, R2.reuse ;  /* 0x0000000209097220 */ /* 0x088fe20000400000 */
[----:B------:R-:W-:Y:S01]  /*10990*/  USHF.L.U64.HI UR11, UR8, 0x8, UR9 ;  /* 0x00000008080b7899 */ /* 0x000fe20008010209 */
[-C--:B------:R-:W-:Y:S01]  /*109a0*/  FMUL R120, R120, R2.reuse ;  /* 0x0000000278787220 */ /* 0x080fe20000400000 */
[----:B------:R-:W-:Y:S01]  /*109b0*/  FMUL R121, R121, R2 ;  /* 0x0000000279797220 */ /* 0x000fe20000400000 */
[----:B------:R-:W-:Y:S01]  /*109c0*/  @P5 STG.E.U16 desc[UR36][R6.64+0x62], R13 ;  /* 0x0000620d06005986 */ /* 0x000fe2000c101524 */
[----:B------:R-:W-:-:S03]  /*109d0*/  ISETP.GT.AND P5, PT, R0, 0x39, P0 ;  /* 0x000000390000780c */ /* 0x000fc600007a4270 */
[----:B------:R-:W-:Y:S01]  /*109e0*/  @P2 STG.E.U16 desc[UR36][R4.64+0x70], R12 ;  /* 0x0000700c04002986 */ /* 0x000fe2000c101524 */
[----:B------:R-:W-:-:S03]  /*109f0*/  ISETP.GT.AND P2, PT, R0, 0x40, P1 ;  /* 0x000000400000780c */ /* 0x000fc60000f44270 */
[----:B------:R-:W-:Y:S01]  /*10a00*/  @P3 STG.E.U16 desc[UR36][R4.64+0x72], R11 ;  /* 0x0000720b04003986 */ /* 0x000fe2000c101524 */
[----:B------:R-:W-:-:S03]  /*10a10*/  ISETP.GT.AND P3, PT, R0, 0x41, P1 ;  /* 0x000000410000780c */ /* 0x000fc60000f64270 */
[----:B------:R-:W-:Y:S01]  /*10a20*/  @P4 STG.E.U16 desc[UR36][R6.64+0x70], R223 ;  /* 0x000070df06004986 */ /* 0x000fe2000c101524 */
[----:B------:R-:W-:-:S03]  /*10a30*/  ISETP.GT.AND P4, PT, R0, 0x40, P0 ;  /* 0x000000400000780c */ /* 0x000fc60000784270 */
[----:B------:R1:W-:Y:S01]  /*10a40*/  @P5 STG.E.U16 desc[UR36][R6.64+0x72], R10 ;  /* 0x0000720a06005986 */ /* 0x0003e2000c101524 */
[----:B------:R-:W-:-:S03]  /*10a50*/  ISETP.GT.AND P5, PT, R0, 0x41, P0 ;  /* 0x000000410000780c */ /* 0x000fc600007a4270 */
        /* <DEDUP_REMOVED lines=23> */
[C---:B------:R-:W-:Y:S02]  /*10bd0*/  ISETP.GT.AND P5, PT, R0.reuse, 0x59, P0 ;  /* 0x000000590000780c */ /* 0x040fe400007a4270 */
[----:B0-----:R-:W-:Y:S01]  /*10be0*/  F2FP.F16.F32.PACK_AB R8, RZ, R86 ;  /* 0x00000056ff08723e */ /* 0x001fe200000000ff */
[----:B------:R-:W-:Y:S01]  /*10bf0*/  @P2 STG.E.U16 desc[UR36][R4.64+0xb0], R234 ;  /* 0x0000b0ea04002986 */ /* 0x000fe2000c101524 */
[----:B------:R-:W-:Y:S02]  /*10c00*/  ISETP.GT.AND P2, PT, R0, 0x60, P1 ;  /* 0x000000600000780c */ /* 0x000fe40000f44270 */
[----:B-1----:R-:W-:Y:S01]  /*10c10*/  PRMT R10, R8, 0x7610, R10 ;  /* 0x00007610080a7816 */ /* 0x002fe2000000000a */
[----:B------:R-:W-:Y:S01]  /*10c20*/  FMUL R122, R122, R2 ;  /* 0x000000027a7a7220 */ /* 0x000fe20000400000 */
[----:B------:R-:W-:Y:S01]  /*10c30*/  F2FP.F16.F32.PACK_AB R8, RZ, R87 ;  /* 0x00000057ff08723e */ /* 0x000fe200000000ff */
[----:B------:R-:W-:Y:S01]  /*10c40*/  @P3 STG.E.U16 desc[UR36][R4.64+0xb2], R237 ;  /* 0x0000b2ed04003986 */ /* 0x000fe2000c101524 */
[----:B------:R-:W-:-:S03]  /*10c50*/  ISETP.GT.AND P3, PT, R0, 0x61, P1 ;  /* 0x000000610000780c */ /* 0x000fc60000f64270 */
[----:B------:R0:W-:Y:S01]  /*10c60*/  @P4 STG.E.U16 desc[UR36][R6.64+0xb0], R10 ;  /* 0x0000b00a06004986 */ /* 0x0001e2000c101524 */
[----:B------:R-:W-:-:S03]  /*10c70*/  ISETP.GT.AND P4, PT, R0, 0x60, P0 ;  /* 0x000000600000780c */ /* 0x000fc60000784270 */
[----:B------:R-:W-:Y:S01]  /*10c80*/  @P5 STG.E.U16 desc[UR36][R6.64+0xb2], R236 ;  /* 0x0000b2ec06005986 */ /* 0x000fe2000c101524 */
[----:B------:R-:W-:Y:S01]  /*10c90*/  ISETP.GT.AND P5, PT, R0, 0x61, P0 ;  /* 0x000000610000780c */ /* 0x000fe200007a4270 */
[-C--:B------:R-:W-:Y:S01]  /*10ca0*/  FMUL R123, R123, R2.reuse ;  /* 0x000000027b7b7220 */ /* 0x080fe20000400000 */
[-C--:B------:R-:W-:Y:S01]  /*10cb0*/  FMUL R124, R124, R2.reuse ;  /* 0x000000027c7c7220 */ /* 0x080fe20000400000 */
[-C--:B------:R-:W-:Y:S01]  /*10cc0*/  FMUL R125, R125, R2.reuse ;  /* 0x000000027d7d7220 */ /* 0x080fe20000400000 */
[-C--:B------:R-:W-:Y:S01]  /*10cd0*/  FMUL R126, R126, R2.reuse ;  /* 0x000000027e7e7220 */ /* 0x080fe20000400000 */
[-C--:B------:R-:W-:Y:S01]  /*10ce0*/  FMUL R127, R127, R2.reuse ;  /* 0x000000027f7f7220 */ /* 0x080fe20000400000 */
[-C--:B------:R-:W-:Y:S01]  /*10cf0*/  FMUL R129, R129, R2.reuse ;  /* 0x0000000281817220 */ /* 0x080fe20000400000 */
[----:B0-----:R-:W-:Y:S01]  /*10d00*/  PRMT R10, R8, 0x7610, R10 ;  /* 0x00007610080a7816 */ /* 0x001fe2000000000a */
[----:B------:R-:W-:Y:S01]  /*10d10*/  FMUL R128, R128, R2 ;  /* 0x0000000280807220 */ /* 0x000fe20000400000 */
[----:B------:R-:W-:Y:S01]  /*10d20*/  F2FP.F16.F32.PACK_AB R8, RZ, R88 ;  /* 0x00000058ff08723e */ /* 0x000fe200000000ff */
[-C--:B------:R-:W-:Y:S01]  /*10d30*/  FMUL R130, R130, R2.reuse ;  /* 0x0000000282827220 */ /* 0x080fe20000400000 */
[----:B------:R-:W-:Y:S01]  /*10d40*/  FMUL R131, R131, R2 ;  /* 0x0000000283837220 */ /* 0x000fe20000400000 */
[----:B------:R0:W-:Y:S01]  /*10d50*/  @P2 STG.E.U16 desc[UR36][R4.64+0xc0], R10 ;  /* 0x0000c00a04002986 */ /* 0x0001e2000c101524 */
[----:B------:R-:W-:-:S02]  /*10d60*/  ISETP.GT.AND P2, PT, R0, 0x68, P1 ;  /* 0x000000680000780c */ /* 0x000fc40000f44270 */
[----:B------:R-:W-:Y:S01]  /*10d70*/  PRMT R11, R8, 0x7610, R11 ;  /* 0x00007610080b7816 */ /* 0x000fe2000000000b */
        /* <DEDUP_REMOVED lines=8> */
[----:B0-----:R-:W-:Y:S01]  /*10e00*/  F2FP.F16.F32.PACK_AB R10, RZ, R89 ;  /* 0x00000059ff0a723e */ /* 0x001fe200000000ff */
[----:B------:R-:W-:Y:S03]  /*10e10*/  @P3 STG.E.U16 desc[UR36][R4.64+0xc2], R11 ;  /* 0x0000c20b04003986 */ /* 0x000fe6000c101524 */
[----:B------:R-:W-:Y:S01]  /*10e20*/  PRMT R12, R10, 0x7610, R12 ;  /* 0x000076100a0c7816 */ /* 0x000fe2000000000c */
[-C--:B------:R-:W-:Y:S01]  /*10e30*/  FMUL R139, R139, R2.reuse ;  /* 0x000000028b8b7220 */ /* 0x080fe20000400000 */
[C---:B------:R-:W-:Y:S01]  /*10e40*/  ISETP.GT.AND P3, PT, R0.reuse, 0x69, P1 ;  /* 0x000000690000780c */ /* 0x040fe20000f64270 */
[----:B------:R-:W-:Y:S01]  /*10e50*/  FMUL R141, R141, R2 ;  /* 0x000000028d8d7220 */ /* 0x000fe20000400000 */
[----:B------:R-:W-:Y:S01]  /*10e60*/  F2FP.F16.F32.PACK_AB R10, RZ, R91 ;  /* 0x0000005bff0a723e */ /* 0x000fe200000000ff */
[----:B------:R-:W-:Y:S01]  /*10e70*/  @P4 STG.E.U16 desc[UR36][R6.64+0xc0], R12 ;  /* 0x0000c00c06004986 */ /* 0x000fe2000c101524 */
[----:B------:R-:W-:-:S03]  /*10e80*/  ISETP.GT.AND P4, PT, R0, 0x68, P0 ;  /* 0x000000680000780c */ /* 0x000fc60000784270 */
[----:B------:R0:W-:Y:S01]  /*10e90*/  @P5 STG.E.U16 desc[UR36][R6.64+0xc2], R8 ;  /* 0x0000c20806005986 */ /* 0x0001e2000c101524 */
[----:B------:R-:W-:-:S03]  /*10ea0*/  ISETP.GT.AND P5, PT, R0, 0x69, P0 ;  /* 0x000000690000780c */ /* 0x000fc600007a4270 */
[----:B------:R1:W-:Y:S01]  /*10eb0*/  @P2 STG.E.U16 desc[UR36][R4.64+0xd0], R10 ;  /* 0x0000d00a04002986 */ /* 0x0003e2000c101524 */
[----:B------:R-:W-:Y:S01]  /*10ec0*/  ISETP.GT.AND P2, PT, R0, 0x70, P1 ;  /* 0x000000700000780c */ /* 0x000fe20000f44270 */
[-C--:B------:R-:W-:Y:S01]  /*10ed0*/  FMUL R140, R140, R2.reuse ;  /* 0x000000028c8c7220 */ /* 0x080fe20000400000 */
[-C--:B------:R-:W-:Y:S01]  /*10ee0*/  FMUL R142, R142, R2.reuse ;  /* 0x000000028e8e7220 */ /* 0x080fe20000400000 */
[-C--:B------:R-:W-:Y:S01]  /*10ef0*/  FMUL R143, R143, R2.reuse ;  /* 0x000000028f8f7220 */ /* 0x080fe20000400000 */
[-C--:B------:R-:W-:Y:S01]  /*10f00*/  FMUL R145, R145, R2.reuse ;  /* 0x0000000291917220 */ /* 0x080fe20000400000 */
[-C--:B------:R-:W-:Y:S01]  /*10f10*/  FMUL R144, R144, R2.reuse ;  /* 0x0000000290907220 */ /* 0x080fe20000400000 */
[----:B------:R-:W-:Y:S01]  /*10f20*/  FMUL R146, R146, R2 ;  /* 0x0000000292927220 */ /* 0x000fe20000400000 */
[----:B0-----:R-:W-:Y:S01]  /*10f30*/  F2FP.F16.F32.PACK_AB R8, RZ, R92 ;  /* 0x0000005cff08723e */ /* 0x001fe200000000ff */
[-C--:B------:R-:W-:Y:S01]  /*10f40*/  FMUL R147, R147, R2.reuse ;  /* 0x0000000293937220 */ /* 0x080fe20000400000 */
[-C--:B------:R-:W-:Y:S01]  /*10f50*/  FMUL R149, R149, R2.reuse ;  /* 0x0000000295957220 */ /* 0x080fe20000400000 */
[-C--:B------:R-:W-:Y:S01]  /*10f60*/  FMUL R148, R148, R2.reuse ;  /* 0x0000000294947220 */ /* 0x080fe20000400000 */
[----:B-1----:R-:W-:Y:S01]  /*10f70*/  F2FP.F16.F32.PACK_AB R10, RZ, R93 ;  /* 0x0000005dff0a723e */ /* 0x002fe200000000ff */
[-C--:B------:R-:W-:Y:S01]  /*10f80*/  FMUL R150, R150, R2.reuse ;  /* 0x0000000296967220 */ /* 0x080fe20000400000 */
[----:B------:R-:W-:Y:S01]  /*10f90*/  PRMT R11, R8, 0x7610, R11 ;  /* 0x00007610080b7816 */ /* 0x000fe2000000000b */
[-C--:B------:R-:W-:Y:S01]  /*10fa0*/  FMUL R151, R151, R2.reuse ;  /* 0x0000000297977220 */ /* 0x080fe20000400000 */
[----:B------:R-:W-:Y:S01]  /*10fb0*/  PRMT R12, R10, 0x7610, R12 ;  /* 0x000076100a0c7816 */ /* 0x000fe2000000000c */
[----:B------:R-:W-:Y:S01]  /*10fc0*/  FMUL R153, R153, R2 ;  /* 0x0000000299997220 */ /* 0x000fe20000400000 */
[----:B------:R-:W-:Y:S01]  /*10fd0*/  F2FP.F16.F32.PACK_AB R8, RZ, R94 ;  /* 0x0000005eff08723e */ /* 0x000fe200000000ff */
[----:B------:R-:W-:Y:S01]  /*10fe0*/  @P3 STG.E.U16 desc[UR36][R4.64+0xd2], R11 ;  /* 0x0000d20b04003986 */ /* 0x000fe2000c101524 */
[----:B------:R-:W-:-:S02]  /*10ff0*/  ISETP.GT.AND P3, PT, R0, 0x71, P1 ;  /* 0x000000710000780c */ /* 0x000fc40000f64270 */
        /* <DEDUP_REMOVED lines=27> */
[----:B------:R-:W-:Y:S04]  /*111b0*/  @P4 STG.E.U16 desc[UR36][R6.64+0xe0], R12 ;  /* 0x0000e00c06004986 */ /* 0x000fe8000c101524 */
        /* <DEDUP_REMOVED lines=18> */
[----:B------:R-:W-:Y:S01]  /*112e0*/  ISETP.GT.AND P2, PT, R0, 0x80, P1 ;  /* 0x000000800000780c */ /* 0x000fe20000f44270 */
[----:B------:R-:W-:Y:S01]  /*112f0*/  FMUL R177, R177, R2 ;  /* 0x00000002b1b17220 */ /* 0x000fe20000400000 */
[----:B------:R-:W-:Y:S01]  /*11300*/  F2FP.F16.F32.PACK_AB R8, RZ, R102 ;  /* 0x00000066ff08723e */ /* 0x000fe200000000ff */
[----:B------:R0:W-:Y:S01]  /*11310*/  @P3 STG.E.U16 desc[UR36][R4.64+0xf2], R11 ;  /* 0x0000f20b04003986 */ /* 0x0001e2000c101524 */
[----:B------:R-:W-:-:S02]  /*11320*/  PRMT R12, R10, 0x7610, R12 ;  /* 0x000076100a0c7816 */ /* 0x000fc4000000000c */
[----:B------:R-:W-:Y:S01]  /*11330*/  F2FP.F16.F32.PACK_AB R10, RZ, R103 ;  /* 0x00000067ff0a723e */ /* 0x000fe200000000ff */
[-C--:B------:R-:W-:Y:S01]  /*11340*/  FMUL R176, R176, R2.reuse ;  /* 0x00000002b0b07220 */ /* 0x080fe20000400000 */
[----:B------:R-:W-:Y:S01]  /*11350*/  ISETP.GT.AND P3, PT, R0, 0x81, P1 ;  /* 0x000000810000780c */ /* 0x000fe20000f64270 */
[----:B------:R1:W-:Y:S01]  /*11360*/  @P4 STG.E.U16 desc[UR36][R6.64+0xf0], R12 ;  /* 0x0000f00c06004986 */ /* 0x0003e2000c101524 */
[-C--:B------:R-:W-:Y:S01]  /*11370*/  FMUL R178, R178, R2.reuse ;  /* 0x00000002b2b27220 */ /* 0x080fe20000400000 */
[-C--:B------:R-:W-:Y:S01]  /*11380*/  FMUL R179, R179, R2.reuse ;  /* 0x00000002b3b37220 */ /* 0x080fe20000400000 */
[-C--:B------:R-:W-:Y:S01]  /*11390*/  FMUL R181, R181, R2.reuse ;  /* 0x00000002b5b57220 */ /* 0x080fe20000400000 */
[-C--:B------:R-:W-:Y:S01]  /*113a0*/  FMUL R180, R180, R2.reuse ;  /* 0x00000002b4b47220 */ /* 0x080fe20000400000 */
[-C--:B------:R-:W-:Y:S01]  /*113b0*/  FMUL R182, R182, R2.reuse ;  /* 0x00000002b6b67220 */ /* 0x080fe20000400000 */
[----:B0-----:R-:W-:Y:S01]  /*113c0*/  PRMT R11, R8, 0x7610, R11 ;  /* 0x00007610080b7816 */ /* 0x001fe2000000000b */
[-C--:B------:R-:W-:Y:S01]  /*113d0*/  FMUL R183, R183, R2.reuse ;  /* 0x00000002b7b77220 */ /* 0x080fe20000400000 */
[----:B------:R-:W-:Y:S01]  /*113e0*/  PRMT R8, R10, 0x7610, R8 ;  /* 0x000076100a087816 */ /* 0x000fe20000000008 */
[----:B------:R-:W-:Y:S01]  /*113f0*/  FMUL R185, R185, R2 ;  /* 0x00000002b9b97220 */ /* 0x000fe20000400000 */
[----:B------:R-:W-:Y:S01]  /*11400*/  F2FP.F16.F32.PACK_AB R10, RZ, R104 ;  /* 0x00000068ff0a723e */ /* 0x000fe200000000ff */
[----:B------:R0:W-:Y:S01]  /*11410*/  @P5 STG.E.U16 desc[UR36][R6.64+0xf2], R11 ;  /* 0x0000f20b06005986 */ /* 0x0001e2000c101524 */
[----:B------:R-:W-:-:S02]  /*11420*/  ISETP.GT.AND P4, PT, R0, 0x80, P0 ;  /* 0x000000800000780c */ /* 0x000fc40000784270 */
[----:B-1----:R-:W-:Y:S01]  /*11430*/  PRMT R12, R10, 0x7610, R12 ;  /* 0x000076100a0c7816 */ /* 0x002fe2000000000c */
[----:B------:R1:W-:Y:S01]  /*11440*/  @P2 STG.E.U16 desc[UR36][R4.64+0x100], R8 ;  /* 0x0001000804002986 */ /* 0x0003e2000c101524 */
[----:B------:R-:W-:Y:S02]  /*11450*/  F2FP.F16.F32.PACK_AB R14, RZ, R105 ;  /* 0x00000069ff0e723e */ /* 0x000fe400000000ff */
[----:B------:R-:W-:Y:S01]  /*11460*/  ISETP.GT.AND P5, PT, R0, 0x81, P0 ;  /* 0x000000810000780c */ /* 0x000fe200007a4270 */
[----:B------:R-:W-:Y:S01]  /*11470*/  FMUL R184, R184, R2 ;  /* 0x00000002b8b87220 */ /* 0x000fe20000400000 */
[----:B------:R-:W-:Y:S01]  /*11480*/  ISETP.GT.AND P2, PT, R0, 0x88, P1 ;  /* 0x000000880000780c */ /* 0x000fe20000f44270 */
[----:B------:R-:W-:Y:S01]  /*11490*/  @P3 STG.E.U16 desc[UR36][R4.64+0x102], R12 ;  /* 0x0001020c04003986 */ /* 0x000fe2000c101524 */
[----:B------:R-:W-:Y:S02]  /*114a0*/  F2FP.F16.F32.PACK_AB R13, RZ, R106 ;  /* 0x0000006aff0d723e */ /* 0x000fe400000000ff */
[----:B------:R-:W-:Y:S01]  /*114b0*/  PRMT R10, R14, 0x7610, R10 ;  /* 0x000076100e0a7816 */ /* 0x000fe2000000000a */
[-C--:B------:R-:W-:Y:S01]  /*114c0*/  FMUL R186, R186, R2.reuse ;  /* 0x00000002baba7220 */ /* 0x080fe20000400000 */
[----:B------:R-:W-:Y:S01]  /*114d0*/  ISETP.GT.AND P3, PT, R0, 0x89, P1 ;  /* 0x000000890000780c */ /* 0x000fe20000f64270 */
[-C--:B------:R-:W-:Y:S01]  /*114e0*/  FMUL R187, R187, R2.reuse ;  /* 0x00000002bbbb7220 */ /* 0x080fe20000400000 */
[----:B------:R-:W-:Y:S01]  /*114f0*/  F2FP.F16.F32.PACK_AB R14, RZ, R107 ;  /* 0x0000006bff0e723e */ /* 0x000fe200000000ff */
[-C--:B------:R-:W-:Y:S01]  /*11500*/  FMUL R189, R189, R2.reuse ;  /* 0x00000002bdbd7220 */ /* 0x080fe20000400000 */
[----:B0-----:R-:W-:Y:S01]  /*11510*/  PRMT R11, R13, 0x7610, R11 ;  /* 0x000076100d0b7816 */ /* 0x001fe2000000000b */
[----:B------:R-:W-:Y:S01]  /*11520*/  FMUL R188, R188, R2 ;  /* 0x00000002bcbc7220 */ /* 0x000fe20000400000 */
[----:B-1----:R-:W-:Y:S01]  /*11530*/  PRMT R8, R14, 0x7610, R8 ;  /* 0x000076100e087816 */ /* 0x002fe20000000008 */
[----:B------:R0:W-:Y:S01]  /*11540*/  @P4 STG.E.U16 desc[UR36][R6.64+0x100], R10 ;  /* 0x0001000a06004986 */ /* 0x0001e2000c101524 */
[----:B------:R-:W-:-:S02]  /*11550*/  F2FP.F16.F32.PACK_AB R13, RZ, R108 ;  /* 0x0000006cff0d723e */ /* 0x000fc400000000ff */
[C---:B------:R-:W-:Y:S01]  /*11560*/  ISETP.GT.AND P4, PT, R0.reuse, 0x88, P0 ;  /* 0x000000880000780c */ /* 0x040fe20000784270 */
[----:B------:R-:W-:Y:S01]  /*11570*/  @P5 STG.E.U16 desc[UR36][R6.64+0x102], R11 ;  /* 0x0001020b06005986 */ /* 0x000fe2000c101524 */
[----:B------:R-:W-:-:S03]  /*11580*/  ISETP.GT.AND P5, PT, R0, 0x89, P0 ;  /* 0x000000890000780c */ /* 0x000fc600007a4270 */
[----:B------:R1:W-:Y:S01]  /*11590*/  @P2 STG.E.U16 desc[UR36][R4.64+0x110], R8 ;  /* 0x0001100804002986 */ /* 0x0003e2000c101524 */
[----:B------:R-:W-:-:S03]  /*115a0*/  ISETP.GT.AND P2, PT, R0, 0x90, P1 ;  /* 0x000000900000780c */ /* 0x000fc60000f44270 */
[----:B------:R-:W-:Y:S01]  /*115b0*/  @P3 STG.E.U16 desc[UR36][R4.64+0x112], R13 ;  /* 0x0001120d04003986 */ /* 0x000fe2000c101524 */
[----:B0-----:R-:W-:Y:S02]  /*115c0*/  F2FP.F16.F32.PACK_AB R10, RZ, R110 ;  /* 0x0000006eff0a723e */ /* 0x001fe400000000ff */
[----:B------:R-:W-:Y:S01]  /*115d0*/  ISETP.GT.AND P3, PT, R0, 0x91, P1 ;  /* 0x000000910000780c */ /* 0x000fe20000f64270 */
[-C--:B------:R-:W-:Y:S01]  /*115e0*/  FMUL R190, R190, R2.reuse ;  /* 0x00000002bebe7220 */ /* 0x080fe20000400000 */
[----:B------:R-:W-:Y:S01]  /*115f0*/  F2FP.F16.F32.PACK_AB R12, RZ, R109 ;  /* 0x0000006dff0c723e */ /* 0x000fe200000000ff */
[-C--:B------:R-:W-:Y:S01]  /*11600*/  FMUL R191, R191, R2.reuse ;  /* 0x00000002bfbf7220 */ /* 0x080fe20000400000 */
[----:B------:R-:W-:Y:S01]  /*11610*/  PRMT R14, R10, 0x7610, R14 ;  /* 0x000076100a0e7816 */ /* 0x000fe2000000000e */
[----:B------:R-:W-:Y:S01]  /*11620*/  FMUL R193, R193, R2 ;  /* 0x00000002c1c17220 */ /* 0x000fe20000400000 */
[----:B-1----:R-:W-:Y:S01]  /*11630*/  F2FP.F16.F32.PACK_AB R8, RZ, R112 ;  /* 0x00000070ff08723e */ /* 0x002fe200000000ff */
[----:B------:R-:W-:Y:S01]  /*11640*/  FMUL R192, R192, R2 ;  /* 0x00000002c0c07220 */ /* 0x000fe20000400000 */
[----:B------:R-:W-:Y:S01]  /*11650*/  F2FP.F16.F32.PACK_AB R11, RZ, R111 ;  /* 0x0000006fff0b723e */ /* 0x000fe200000000ff */
[----:B------:R0:W-:Y:S01]  /*11660*/  @P4 STG.E.U16 desc[UR36][R6.64+0x110], R12 ;  /* 0x0001100c06004986 */ /* 0x0001e2000c101524 */
[----:B------:R-:W-:-:S02]  /*11670*/  ISETP.GT.AND P4, PT, R0, 0x90, P0 ;  /* 0x000000900000780c */ /* 0x000fc40000784270 */
[----:B------:R-:W-:Y:S01]  /*11680*/  F2FP.F16.F32.PACK_AB R10, RZ, R113 ;  /* 0x00000071ff0a723e */ /* 0x000fe200000000ff */
[----:B------:R1:W-:Y:S01]  /*11690*/  @P5 STG.E.U16 desc[UR36][R6.64+0x112], R14 ;  /* 0x0001120e06005986 */ /* 0x0003e2000c101524 */
[----:B------:R-:W-:-:S03]  /*116a0*/  ISETP.GT.AND P5, PT, R0, 0x91, P0 ;  /* 0x000000910000780c */ /* 0x000fc600007a4270 */
[----:B------:R2:W-:Y:S01]  /*116b0*/  @P2 STG.E.U16 desc[UR36][R4.64+0x120], R11 ;  /* 0x0001200b04002986 */ /* 0x0005e2000c101524 */
[----:B------:R-:W-:Y:S02]  /*116c0*/  ISETP.GT.AND P2, PT, R0, 0x98, P1 ;  /* 0x000000980000780c */ /* 0x000fe40000f44270 */
[----:B0-----:R-:W-:Y:S01]  /*116d0*/  PRMT R12, R8, 0x7610, R12 ;  /* 0x00007610080c7816 */ /* 0x001fe2000000000c */
[----:B------:R-:W-:Y:S01]  /*116e0*/  FMUL R194, R194, R2 ;  /* 0x00000002c2c27220 */ /* 0x000fe20000400000 */
[----:B------:R-:W-:Y:S01]  /*116f0*/  F2FP.F16.F32.PACK_AB R8, RZ, R114 ;  /* 0x00000072ff08723e */ /* 0x000fe200000000ff */
[-C--:B------:R-:W-:Y:S01]  /*11700*/  FMUL R195, R195, R2.reuse ;  /* 0x00000002c3c37220 */ /* 0x080fe20000400000 */
[----:B------:R-:W-:Y:S01]  /*11710*/  PRMT R13, R10, 0x7610, R13 ;  /* 0x000076100a0d7816 */ /* 0x000fe2000000000d */
[----:B------:R0:W-:Y:S01]  /*11720*/  @P3 STG.E.U16 desc[UR36][R4.64+0x122], R12 ;  /* 0x0001220c04003986 */ /* 0x0001e2000c101524 */
[----:B------:R-:W-:Y:S02]  /*11730*/  ISETP.GT.AND P3, PT, R0, 0x99, P1 ;  /* 0x000000990000780c */ /* 0x000fe40000f64270 */
[----:B------:R-:W-:Y:S01]  /*11740*/  F2FP.F16.F32.PACK_AB R10, RZ, R115 ;  /* 0x00000073ff0a723e */ /* 0x000fe200000000ff */
[-C--:B------:R-:W-:Y:S01]  /*11750*/  FMUL R197, R197, R2.reuse ;  /* 0x00000002c5c57220 */ /* 0x080fe20000400000 */
[----:B-1----:R-:W-:Y:S01]  /*11760*/  PRMT R14, R8, 0x7610, R14 ;  /* 0x00007610080e7816 */ /* 0x002fe2000000000e */
[----:B------:R-:W-:Y:S01]  /*11770*/  FMUL R196, R196, R2 ;  /* 0x00000002c4c47220 */ /* 0x000fe20000400000 */
[----:B------:R-:W-:Y:S01]  /*11780*/  F2FP.F16.F32.PACK_AB R8, RZ, R116 ;  /* 0x00000074ff08723e */ /* 0x000fe200000000ff */
[----:B------:R-:W3:Y:S01]  /*11790*/  LDL.LU R85, [R1+0x214] ;  /* 0x0002140001557983 */ /* 0x000ee20000300800 */
[----:B--2---:R-:W-:-:S03]  /*117a0*/  PRMT R11, R10, 0x7610, R11 ;  /* 0x000076100a0b7816 */ /* 0x004fc6000000000b */
[----:B------:R1:W-:Y:S01]  /*117b0*/  @P4 STG.E.U16 desc[UR36][R6.64+0x120], R13 ;  /* 0x0001200d06004986 */ /* 0x0003e2000c101524 */
[----:B0-----:R-:W-:Y:S02]  /*117c0*/  PRMT R12, R8, 0x7610, R12 ;  /* 0x00007610080c7816 */ /* 0x001fe4000000000c */
[C---:B------:R-:W-:Y:S01]  /*117d0*/  ISETP.GT.AND P4, PT, R0.reuse, 0x98, P0 ;  /* 0x000000980000780c */ /* 0x040fe20000784270 */
[----:B------:R0:W-:Y:S01]  /*117e0*/  @P5 STG.E.U16 desc[UR36][R6.64+0x122], R14 ;  /* 0x0001220e06005986 */ /* 0x0001e2000c101524 */
[----:B------:R-:W-:-:S03]  /*117f0*/  ISETP.GT.AND P5, PT, R0, 0x99, P0 ;  /* 0x000000990000780c */ /* 0x000fc600007a4270 */
[----:B------:R-:W-:Y:S01]  /*11800*/  @P2 STG.E.U16 desc[UR36][R4.64+0x130], R11 ;  /* 0x0001300b04002986 */ /* 0x000fe2000c101524 */
[C---:B------:R-:W-:Y:S02]  /*11810*/  ISETP.GT.AND P2, PT, R0.reuse, 0xa0, P1 ;  /* 0x000000a00000780c */ /* 0x040fe40000f44270 */
[----:B------:R-:W-:Y:S01]  /*11820*/  F2FP.F16.F32.PACK_AB R10, RZ, R117 ;  /* 0x00000075ff0a723e */ /* 0x000fe200000000ff */
[----:B------:R-:W-:Y:S01]  /*11830*/  @P3 STG.E.U16 desc[UR36][R4.64+0x132], R12 ;  /* 0x0001320c04003986 */ /* 0x000fe2000c101524 */
[----:B------:R-:W-:Y:S02]  /*11840*/  F2FP.F16.F32.PACK_AB R8, RZ, R118 ;  /* 0x00000076ff08723e */ /* 0x000fe400000000ff */
[----:B------:R-:W-:Y:S01]  /*11850*/  ISETP.GT.AND P3, PT, R0, 0xa1, P1 ;  /* 0x000000a10000780c */ /* 0x000fe20000f64270 */
[----:B------:R-:W2:Y:S01]  /*11860*/  LDL.LU R86, [R1+0x210] ;  /* 0x0002100001567983 */ /* 0x000ea20000300800 */
[----:B-1----:R-:W-:Y:S02]  /*11870*/  PRMT R13, R10, 0x7610, R13 ;  /* 0x000076100a0d7816 */ /* 0x002fe4000000000d */
[----:B0-----:R-:W-:Y:S01]  /*11880*/  PRMT R14, R8, 0x7610, R14 ;  /* 0x00007610080e7816 */ /* 0x001fe2000000000e */
[----:B------:R-:W2:Y:S01]  /*11890*/  LDL.LU R87, [R1+0x20c] ;  /* 0x00020c0001577983 */ /* 0x000ea20000300800 */
[----:B------:R-:W-:-:S02]  /*118a0*/  F2FP.F16.F32.PACK_AB R10, RZ, R119 ;  /* 0x00000077ff0a723e */ /* 0x000fc400000000ff */
[----:B------:R-:W-:Y:S01]  /*118b0*/  F2FP.F16.F32.PACK_AB R8, RZ, R16 ;  /* 0x00000010ff08723e */ /* 0x000fe200000000ff */
[----:B------:R-:W-:Y:S01]  /*118c0*/  @P4 STG.E.U16 desc[UR36][R6.64+0x130], R13 ;  /* 0x0001300d06004986 */ /* 0x000fe2000c101524 */
[----:B------:R-:W-:-:S03]  /*118d0*/  ISETP.GT.AND P4, PT, R0, 0xa0, P0 ;  /* 0x000000a00000780c */ /* 0x000fc60000784270 */
[----:B------:R-:W-:Y:S01]  /*118e0*/  @P5 STG.E.U16 desc[UR36][R6.64+0x132], R14 ;  /* 0x0001320e06005986 */ /* 0x000fe2000c101524 */
[----:B------:R-:W-:-:S03]  /*118f0*/  ISETP.GT.AND P5, PT, R0, 0xa1, P0 ;  /* 0x000000a10000780c */ /* 0x000fc600007a4270 */
[----:B------:R0:W-:Y:S01]  /*11900*/  @P2 STG.E.U16 desc[UR36][R4.64+0x140], R10 ;  /* 0x0001400a04002986 */ /* 0x0001e2000c101524 */
[----:B------:R-:W-:-:S03]  /*11910*/  ISETP.GT.AND P2, PT, R0, 0xa8, P1 ;  /* 0x000000a80000780c */ /* 0x000fc60000f44270 */
[----:B------:R1:W-:Y:S01]  /*11920*/  @P3 STG.E.U16 desc[UR36][R4.64+0x142], R8 ;  /* 0x0001420804003986 */ /* 0x0003e2000c101524 */
[C---:B------:R-:W-:Y:S02]  /*11930*/  ISETP.GT.AND P3, PT, R0.reuse, 0xa9, P1 ;  /* 0x000000a90000780c */ /* 0x040fe40000f64270 */
[----:B------:R-:W-:Y:S01]  /*11940*/  F2FP.F16.F32.PACK_AB R17, RZ, R17 ;  /* 0x00000011ff11723e */ /* 0x000fe200000000ff */
[----:B------:R-:W2:Y:S01]  /*11950*/  LDL.LU R88, [R1+0x208] ;  /* 0x0002080001587983 */ /* 0x000ea20000300800 */
[----:B------:R-:W-:Y:S02]  /*11960*/  F2FP.F16.F32.PACK_AB R18, RZ, R18 ;  /* 0x00000012ff12723e */ /* 0x000fe400000000ff */
[----:B------:R-:W-:Y:S01]  /*11970*/  F2FP.F16.F32.PACK_AB R19, RZ, R19 ;  /* 0x00000013ff13723e */ /* 0x000fe200000000ff */
[----:B------:R-:W-:Y:S01]  /*11980*/  @P4 STG.E.U16 desc[UR36][R6.64+0x140], R17 ;  /* 0x0001401106004986 */ /* 0x000fe2000c101524 */
[----:B------:R-:W-:Y:S02]  /*11990*/  F2FP.F16.F32.PACK_AB R20, RZ, R20 ;  /* 0x00000014ff14723e */ /* 0x000fe400000000ff */
[C---:B------:R-:W-:Y:S01]  /*119a0*/  ISETP.GT.AND P4, PT, R0.reuse, 0xa8, P0 ;  /* 0x000000a80000780c */ /* 0x040fe20000784270 */
[----:B------:R-:W-:Y:S01]  /*119b0*/  @P5 STG.E.U16 desc[UR36][R6.64+0x142], R18 ;  /* 0x0001421206005986 */ /* 0x000fe2000c101524 */
[----:B------:R-:W-:-:S03]  /*119c0*/  ISETP.GT.AND P5, PT, R0, 0xa9, P0 ;  /* 0x000000a90000780c */ /* 0x000fc600007a4270 */
[----:B------:R-:W-:Y:S01]  /*119d0*/  @P2 STG.E.U16 desc[UR36][R4.64+0x150], R19 ;  /* 0x0001501304002986 */ /* 0x000fe2000c101524 */
[----:B------:R-:W-:-:S03]  /*119e0*/  ISETP.GT.AND P2, PT, R0, 0xb0, P1 ;  /* 0x000000b00000780c */ /* 0x000fc60000f44270 */
[----:B------:R-:W-:Y:S01]  /*119f0*/  @P3 STG.E.U16 desc[UR36][R4.64+0x152], R20 ;  /* 0x0001521404003986 */ /* 0x000fe2000c101524 */
[----:B------:R-:W-:Y:S02]  /*11a00*/  ISETP.GT.AND P3, PT, R0, 0xb1, P1 ;  /* 0x000000b10000780c */ /* 0x000fe40000f64270 */
[----:B------:R-:W-:Y:S01]  /*11a10*/  F2FP.F16.F32.PACK_AB R21, RZ, R21 ;  /* 0x00000015ff15723e */ /* 0x000fe200000000ff */
[----:B------:R-:W-:Y:S01]  /*11a20*/  FMUL R198, R198, R2 ;  /* 0x00000002c6c67220 */ /* 0x000fe20000400000 */
[----:B------:R-:W-:Y:S01]  /*11a30*/  F2FP.F16.F32.PACK_AB R22, RZ, R22 ;  /* 0x00000016ff16723e */ /* 0x000fe200000000ff */
[----:B------:R-:W-:Y:S01]  /*11a40*/  FMUL R199, R199, R2 ;  /* 0x00000002c7c77220 */ /* 0x000fe20000400000 */
[----:B------:R-:W-:Y:S01]  /*11a50*/  F2FP.F16.F32.PACK_AB R23, RZ, R23 ;  /* 0x00000017ff17723e */ /* 0x000fe200000000ff */
[----:B------:R-:W-:Y:S01]  /*11a60*/  @P4 STG.E.U16 desc[UR36][R6.64+0x150], R21 ;  /* 0x0001501506004986 */ /* 0x000fe2000c101524 */
[----:B------:R-:W-:Y:S02]  /*11a70*/  F2FP.F16.F32.PACK_AB R216, RZ, R216 ;  /* 0x000000d8ffd8723e */ /* 0x000fe400000000ff */
[C---:B------:R-:W-:Y:S01]  /*11a80*/  ISETP.GT.AND P4, PT, R0.reuse, 0xb0, P0 ;  /* 0x000000b00000780c */ /* 0x040fe20000784270 */
[----:B------:R-:W-:Y:S01]  /*11a90*/  @P5 STG.E.U16 desc[UR36][R6.64+0x152], R22 ;  /* 0x0001521606005986 */ /* 0x000fe2000c101524 */
[----:B------:R-:W-:-:S03]  /*11aa0*/  ISETP.GT.AND P5, PT, R0, 0xb1, P0 ;  /* 0x000000b10000780c */ /* 0x000fc600007a4270 */
[----:B------:R-:W-:Y:S01]  /*11ab0*/  @P2 STG.E.U16 desc[UR36][R4.64+0x160], R23 ;  /* 0x0001601704002986 */ /* 0x000fe2000c101524 */
[C---:B------:R-:W-:Y:S02]  /*11ac0*/  ISETP.GT.AND P2, PT, R0.reuse, 0xb8, P1 ;  /* 0x000000b80000780c */ /* 0x040fe40000f44270 */
[C---:B------:R-:W-:Y:S01]  /*11ad0*/  ISETP.GT.AND P1, PT, R0.reuse, 0xb9, P1 ;  /* 0x000000b90000780c */ /* 0x040fe20000f24270 */
[----:B------:R-:W-:Y:S01]  /*11ae0*/  @P3 STG.E.U16 desc[UR36][R4.64+0x162], R216 ;  /* 0x000162d804003986 */ /* 0x000fe2000c101524 */
[C---:B------:R-:W-:Y:S02]  /*11af0*/  ISETP.GT.AND P3, PT, R0.reuse, 0xb8, P0 ;  /* 0x000000b80000780c */ /* 0x040fe40000764270 */
[----:B------:R-:W-:Y:S01]  /*11b00*/  ISETP.GT.AND P0, PT, R0, 0xb9, P0 ;  /* 0x000000b90000780c */ /* 0x000fe20000704270 */
[-C--:B------:R-:W-:Y:S01]  /*11b10*/  FMUL R200, R200, R2.reuse ;  /* 0x00000002c8c87220 */ /* 0x080fe20000400000 */
[----:B------:R-:W-:Y:S01]  /*11b20*/  F2FP.F16.F32.PACK_AB R217, RZ, R217 ;  /* 0x000000d9ffd9723e */ /* 0x000fe200000000ff */
[----:B------:R-:W-:Y:S01]  /*11b30*/  FMUL R201, R201, R2 ;  /* 0x00000002c9c97220 */ /* 0x000fe20000400000 */
[----:B------:R-:W-:Y:S01]  /*11b40*/  F2FP.F16.F32.PACK_AB R218, RZ, R218 ;  /* 0x000000daffda723e */ /* 0x000fe200000000ff */
[----:B------:R-:W-:Y:S01]  /*11b50*/  FMUL R202, R202, R2 ;  /* 0x00000002caca7220 */ /* 0x000fe20000400000 */
[----:B------:R-:W-:-:S02]  /*11b60*/  F2FP.F16.F32.PACK_AB R219, RZ, R219 ;  /* 0x000000dbffdb723e */ /* 0x000fc400000000ff */
[----:B------:R-:W-:Y:S01]  /*11b70*/  F2FP.F16.F32.PACK_AB R9, RZ, R9 ;  /* 0x00000009ff09723e */ /* 0x000fe200000000ff */
[----:B------:R-:W-:Y:S01]  /*11b80*/  @P4 STG.E.U16 desc[UR36][R6.64+0x160], R217 ;  /* 0x000160d906004986 */ /* 0x000fe2000c101524 */
[----:B------:R-:W-:Y:S02]  /*11b90*/  F2FP.F16.F32.PACK_AB R220, RZ, R220 ;  /* 0x000000dcffdc723e */ /* 0x000fe400000000ff */
[----:B------:R-:W-:Y:S01]  /*11ba0*/  F2FP.F16.F32.PACK_AB R221, RZ, R221 ;  /* 0x000000ddffdd723e */ /* 0x000fe200000000ff */
[----:B------:R-:W-:Y:S01]  /*11bb0*/  @P5 STG.E.U16 desc[UR36][R6.64+0x162], R218 ;  /* 0x000162da06005986 */ /* 0x000fe2000c101524 */
[----:B0-----:R-:W-:-:S03]  /*11bc0*/  PRMT R10, R9, 0x7610, R10 ;  /* 0x00007610090a7816 */ /* 0x001fc6000000000a */
[----:B------:R-:W-:Y:S01]  /*11bd0*/  @P2 STG.E.U16 desc[UR36][R4.64+0x170], R219 ;  /* 0x000170db04002986 */ /* 0x000fe2000c101524 */
[----:B------:R-:W-:Y:S01]  /*11be0*/  ISETP.GT.AND P2, PT, R3, 0x80, PT ;  /* 0x000000800300780c */ /* 0x000fe20003f44270 */
[----:B------:R-:W-:Y:S02]  /*11bf0*/  IMAD.U32 R9, RZ, RZ, UR8 ;  /* 0x00000008ff097e24 */ /* 0x000fe4000f8e00ff */
[----:B------:R-:W-:Y:S01]  /*11c00*/  @P1 STG.E.U16 desc[UR36][R4.64+0x172], R220 ;  /* 0x000172dc04001986 */ /* 0x000fe2000c101524 */
[----:B------:R-:W-:-:S03]  /*11c10*/  ISETP.GT.AND P1, PT, R0, 0x1, P2 ;  /* 0x000000010000780c */ /* 0x000fc60001724270 */
[----:B------:R-:W-:Y:S01]  /*11c20*/  @P3 STG.E.U16 desc[UR36][R6.64+0x170], R221 ;  /* 0x000170dd06003986 */ /* 0x000fe2000c101524 */
[----:B------:R-:W-:-:S03]  /*11c30*/  ISETP.GT.AND P3, PT, R3, 0x88, PT ;  /* 0x000000880300780c */ /* 0x000fc60003f64270 */
[----:B------:R0:W-:Y:S01]  /*11c40*/  @P0 STG.E.U16 desc[UR36][R6.64+0x172], R10 ;  /* 0x0001720a06000986 */ /* 0x0001e2000c101524 */
[C---:B------:R-:W-:Y:S02]  /*11c50*/  ISETP.GT.AND P0, PT, R0.reuse, RZ, P2 ;  /* 0x000000ff0000720c */ /* 0x040fe40001704270 */
[----:B-1----:R-:W-:Y:S01]  /*11c60*/  LEA R8, P5, R9, R4, 0x8 ;  /* 0x0000000409087211 */ /* 0x002fe200078a40ff */
[----:B------:R-:W2:Y:S01]  /*11c70*/  LDL.LU R89, [R1+0x204] ;  /* 0x0002040001597983 */ /* 0x000ea20000300800 */
[----:B------:R-:W-:Y:S02]  /*11c80*/  ISETP.GT.AND P4, PT, R0, RZ, P3 ;  /* 0x000000ff0000720c */ /* 0x000fe40001f84270 */
[----:B------:R-:W-:Y:S01]  /*11c90*/  IADD3.X R9, R5, UR11, RZ, P5, !PT ;  /* 0x0000000b05097c10 */ /* 0x000fe2000affe4ff */
[----:B------:R-:W2:Y:S01]  /*11ca0*/  LDL.LU R90, [R1+0x200] ;  /* 0x00020000015a7983 */ /* 0x000ea20000300800 */
[----:B------:R-:W-:Y:S02]  /*11cb0*/  F2FP.F16.F32.PACK_AB R120, RZ, R120 ;  /* 0x00000078ff78723e */ /* 0x000fe400000000ff */
[----:B------:R-:W-:Y:S01]  /*11cc0*/  F2FP.F16.F32.PACK_AB R121, RZ, R121 ;  /* 0x00000079ff79723e */ /* 0x000fe200000000ff */
[----:B------:R-:W2:Y:S01]  /*11cd0*/  LDL.LU R91, [R1+0x1fc] ;  /* 0x0001fc00015b7983 */ /* 0x000ea20000300800 */
[----:B0-----:R-:W-:-:S02]  /*11ce0*/  IADD3 R6, P5, R8, UR5, RZ ;  /* 0x0000000508067c10 */ /* 0x001fc4000ffbe0ff */
[----:B------:R-:W-:Y:S01]  /*11cf0*/  F2FP.F16.F32.PACK_AB R122, RZ, R122 ;  /* 0x0000007aff7a723e */ /* 0x000fe200000000ff */
[----:B------:R-:W-:Y:S01]  /*11d00*/  @P0 STG.E.U16 desc[UR36][R8.64], R120 ;  /* 0x0000007808000986 */ /* 0x000fe2000c101524 */
[----:B------:R-:W-:Y:S02]  /*11d10*/  IADD3.X R7, R9, UR4, RZ, P5, !PT ;  /* 0x0000000409077c10 */ /* 0x000fe4000affe4ff */
[C---:B------:R-:W-:Y:S01]  /*11d20*/  ISETP.GT.AND P0, PT, R0.reuse, 0x1, P3 ;  /* 0x000000010000780c */ /* 0x040fe20001f04270 */
[----:B------:R-:W-:Y:S01]  /*11d30*/  @P1 STG.E.U16 desc[UR36][R8.64+0x2], R121 ;  /* 0x0000027908001986 */ /* 0x000fe2000c101524 */
[----:B------:R-:W-:Y:S02]  /*11d40*/  ISETP.GT.AND P1, PT, R0, 0x8, P2 ;  /* 0x000000080000780c */ /* 0x000fe40001724270 */
[----:B------:R-:W-:Y:S01]  /*11d50*/  IADD3 R10, P5, R8, UR5, RZ ;  /* 0x00000005080a7c10 */ /* 0x000fe2000ffbe0ff */
[----:B------:R-:W-:Y:S01]  /*11d60*/  @P4 STG.E.U16 desc[UR36][R6.64], R122 ;  /* 0x0000007a06004986 */ /* 0x000fe2000c101524 */
[----:B------:R-:W-:-:S02]  /*11d70*/  ISETP.GT.AND P4, PT, R0, 0x9, P2 ;  /* 0x000000090000780c */ /* 0x000fc40001784270 */
[----:B------:R-:W-:Y:S01]  /*11d80*/  F2FP.F16.F32.PACK_AB R123, RZ, R123 ;  /* 0x0000007bff7b723e */ /* 0x000fe200000000ff */
[----:B------:R-:W2:Y:S01]  /*11d90*/  LDL.LU R92, [R1+0x1f8] ;  /* 0x0001f800015c7983 */ /* 0x000ea20000300800 */
[----:B------:R-:W-:Y:S02]  /*11da0*/  IADD3.X R11, R9, UR4, RZ, P5, !PT ;  /* 0x00000004090b7c10 */ /* 0x000fe4000affe4ff */
[----:B------:R-:W-:Y:S01]  /*11db0*/  F2FP.F16.F32.PACK_AB R124, RZ, R124 ;  /* 0x0000007cff7c723e */ /* 0x000fe200000000ff */
[----:B------:R-:W-:Y:S01]  /*11dc0*/  FMUL R203, R203, R2 ;  /* 0x00000002cbcb7220 */ /* 0x000fe20000400000 */
[----:B------:R-:W-:Y:S01]  /*11dd0*/  F2FP.F16.F32.PACK_AB R125, RZ, R125 ;  /* 0x0000007dff7d723e */ /* 0x000fe200000000ff */
[----:B------:R-:W-:Y:S01]  /*11de0*/  @P0 STG.E.U16 desc[UR36][R10.64+0x2], R123 ;  /* 0x0000027b0a000986 */ /* 0x000fe2000c101524 */
[----:B------:R-:W-:-:S03]  /*11df0*/  ISETP.GT.AND P0, PT, R0, 0x8, P3 ;  /* 0x000000080000780c */ /* 0x000fc60001f04270 */
[----:B------:R-:W-:Y:S01]  /*11e00*/  @P1 STG.E.U16 desc[UR36][R8.64+0x10], R124 ;  /* 0x0000107c08001986 */ /* 0x000fe2000c101524 */
[C---:B------:R-:W-:Y:S02]  /*11e10*/  ISETP.GT.AND P1, PT, R0.reuse, 0x9, P3 ;  /* 0x000000090000780c */ /* 0x040fe40001f24270 */
[C---:B------:R-:W-:Y:S01]  /*11e20*/  ISETP.GT.AND P5, PT, R0.reuse, 0x11, P2 ;  /* 0x000000110000780c */ /* 0x040fe200017a4270 */
[----:B------:R-:W-:Y:S01]  /*11e30*/  @P4 STG.E.U16 desc[UR36][R8.64+0x12], R125 ;  /* 0x0000127d08004986 */ /* 0x000fe2000c101524 */
[----:B------:R-:W-:Y:S02]  /*11e40*/  ISETP.GT.AND P4, PT, R0, 0x10, P2 ;  /* 0x000000100000780c */ /* 0x000fe40001784270 */
[----:B------:R-:W-:Y:S01]  /*11e50*/  F2FP.F16.F32.PACK_AB R126, RZ, R126 ;  /* 0x0000007eff7e723e */ /* 0x000fe200000000ff */
[-C--:B------:R-:W-:Y:S01]  /*11e60*/  FMUL R204, R204, R2.reuse ;  /* 0x00000002cccc7220 */ /* 0x080fe20000400000 */
[----:B------:R-:W-:Y:S01]  /*11e70*/  F2FP.F16.F32.PACK_AB R127, RZ, R127 ;  /* 0x0000007fff7f723e */ /* 0x000fe200000000ff */
[----:B------:R-:W-:Y:S01]  /*11e80*/  FMUL R205, R205, R2 ;  /* 0x00000002cdcd7220 */ /* 0x000fe20000400000 */
[----:B------:R-:W-:Y:S01]  /*11e90*/  F2FP.F16.F32.PACK_AB R129, RZ, R129 ;  /* 0x00000081ff81723e */ /* 0x000fe200000000ff */
[----:B------:R-:W-:Y:S01]  /*11ea0*/  @P0 STG.E.U16 desc[UR36][R6.64+0x10], R126 ;  /* 0x0000107e06000986 */ /* 0x000fe2000c101524 */
[----:B------:R-:W-:-:S02]  /*11eb0*/  F2FP.F16.F32.PACK_AB R128, RZ, R128 ;  /* 0x00000080ff80723e */ /* 0x000fc400000000ff */
[C---:B------:R-:W-:Y:S01]  /*11ec0*/  ISETP.GT.AND P0, PT, R0.reuse, 0x10, P3 ;  /* 0x000000100000780c */ /* 0x040fe20001f04270 */
[----:B------:R-:W-:Y:S01]  /*11ed0*/  @P1 STG.E.U16 desc[UR36][R10.64+0x12], R127 ;  /* 0x0000127f0a001986 */ /* 0x000fe2000c101524 */
[----:B------:R-:W-:-:S03]  /*11ee0*/  ISETP.GT.AND P1, PT, R0, 0x11, P3 ;  /* 0x000000110000780c */ /* 0x000fc60001f24270 */
[----:B------:R-:W-:Y:S01]  /*11ef0*/  @P5 STG.E.U16 desc[UR36][R8.64+0x22], R129 ;  /* 0x0000228108005986 */ /* 0x000fe2000c101524 */
[----:B------:R-:W-:-:S03]  /*11f00*/  ISETP.GT.AND P5, PT, R0, 0x19, P2 ;  /* 0x000000190000780c */ /* 0x000fc600017a4270 */
[----:B------:R-:W-:Y:S01]  /*11f10*/  @P4 STG.E.U16 desc[UR36][R8.64+0x20], R128 ;  /* 0x0000208008004986 */ /* 0x000fe2000c101524 */
        /* <DEDUP_REMOVED lines=70> */
[----:B------:R-:W2:Y:S01]  /*12380*/  LDL.LU R97, [R1+0x1e4] ;  /* 0x0001e40001617983 */ /* 0x000ea20000300800 */
[----:B------:R-:W-:Y:S02]  /*12390*/  F2FP.F16.F32.PACK_AB R153, RZ, R153 ;  /* 0x00000099ff99723e */ /* 0x000fe400000000ff */
[----:B------:R-:W-:Y:S01]  /*123a0*/  F2FP.F16.F32.PACK_AB R152, RZ, R152 ;  /* 0x00000098ff98723e */ /* 0x000fe200000000ff */
        /* <DEDUP_REMOVED lines=156> */
[----:B------:R-:W2:Y:S01]  /*12d70*/  LDL.LU R107, [R1+0x1bc] ;  /* 0x0001bc00016b7983 */ /* 0x000ea20000300800 */
[----:B------:R-:W-:Y:S02]  /*12d80*/  F2FP.F16.F32.PACK_AB R199, RZ, R199 ;  /* 0x000000c7ffc7723e */ /* 0x000fe400000000ff */
[----:B------:R-:W-:-:S02]  /*12d90*/  F2FP.F16.F32.PACK_AB R200, RZ, R200 ;  /* 0x000000c8ffc8723e */ /* 0x000fc400000000ff */
[----:B------:R-:W-:Y:S02]  /*12da0*/  F2FP.F16.F32.PACK_AB R201, RZ, R201 ;  /* 0x000000c9ffc9723e */ /* 0x000fe400000000ff */
[----:B------:R-:W-:Y:S01]  /*12db0*/  F2FP.F16.F32.PACK_AB R202, RZ, R202 ;  /* 0x000000caffca723e */ /* 0x000fe200000000ff */
[----:B------:R-:W-:Y:S01]  /*12dc0*/  @P0 STG.E.U16 desc[UR36][R6.64+0x130], R198 ;  /* 0x000130c606000986 */ /* 0x000fe2000c101524 */
[----:B------:R-:W-:-:S03]  /*12dd0*/  ISETP.GT.AND P0, PT, R0, 0xa1, P3 ;  /* 0x000000a10000780c */ /* 0x000fc60001f04270 */
[----:B------:R-:W-:Y:S01]  /*12de0*/  @P5 STG.E.U16 desc[UR36][R10.64+0x132], R199 ;  /* 0x000132c70a005986 */ /* 0x000fe2000c101524 */
[----:B------:R-:W-:-:S03]  /*12df0*/  ISETP.GT.AND P5, PT, R0, 0xa9, P2 ;  /* 0x000000a90000780c */ /* 0x000fc600017a4270 */
[----:B------:R-:W-:Y:S04]  /*12e00*/  @P6 STG.E.U16 desc[UR36][R8.64+0x140], R200 ;  /* 0x000140c808006986 */ /* 0x000fe8000c101524 */
[----:B------:R-:W-:Y:S04]  /*12e10*/  @P1 STG.E.U16 desc[UR36][R8.64+0x142], R201 ;  /* 0x000142c908001986 */ /* 0x000fe8000c101524 */
[----:B------:R-:W-:Y:S01]  /*12e20*/  @P4 STG.E.U16 desc[UR36][R6.64+0x140], R202 ;  /* 0x000140ca06004986 */ /* 0x000fe2000c101524 */
[----:B------:R-:W-:Y:S02]  /*12e30*/  ISETP.GT.AND P4, PT, R0, 0xa8, P2 ;  /* 0x000000a80000780c */ /* 0x000fe40001784270 */
[----:B------:R-:W-:Y:S01]  /*12e40*/  F2FP.F16.F32.PACK_AB R203, RZ, R203 ;  /* 0x000000cbffcb723e */ /* 0x000fe200000000ff */
[----:B------:R-:W2:Y:S01]  /*12e50*/  LDL.LU R108, [R1+0x1b8] ;  /* 0x0001b800016c7983 */ /* 0x000ea20000300800 */
[----:B------:R-:W-:-:S02]  /*12e60*/  F2FP.F16.F32.PACK_AB R204, RZ, R204 ;  /* 0x000000ccffcc723e */ /* 0x000fc400000000ff */
[----:B------:R-:W-:Y:S01]  /*12e70*/  F2FP.F16.F32.PACK_AB R205, RZ, R205 ;  /* 0x000000cdffcd723e */ /* 0x000fe200000000ff */
        /* <DEDUP_REMOVED lines=12> */
[----:B------:R-:W-:Y:S02]  /*12f40*/  ISETP.GT.AND P6, PT, R0, 0xb1, P2 ;  /* 0x000000b10000780c */ /* 0x000fe400017c4270 */
[----:B------:R-:W-:Y:S01]  /*12f50*/  F2FP.F16.F32.PACK_AB R209, RZ, R209 ;  /* 0x000000d1ffd1723e */ /* 0x000fe200000000ff */
[----:B------:R-:W-:Y:S01]  /*12f60*/  FMUL R24, R24, R2 ;  /* 0x0000000218187220 */ /* 0x000fe20000400000 */
[----:B------:R-:W-:Y:S01]  /*12f70*/  F2FP.F16.F32.PACK_AB R210, RZ, R210 ;  /* 0x000000d2ffd2723e */ /* 0x000fe200000000ff */
[----:B------:R-:W-:Y:S01]  /*12f80*/  @P4 STG.E.U16 desc[UR36][R10.64+0x152], R207 ;  /* 0x000152cf0a004986 */ /* 0x000fe2000c101524 */
[----:B------:R-:W-:-:S03]  /*12f90*/  ISETP.GT.AND P4, PT, R0, 0xb0, P3 ;  /* 0x000000b00000780c */ /* 0x000fc60001f84270 */
[----:B------:R-:W-:Y:S01]  /*12fa0*/  @P5 STG.E.U16 desc[UR36][R8.64+0x160], R208 ;  /* 0x000160d008005986 */ /* 0x000fe2000c101524 */
[C---:B------:R-:W-:Y:S02]  /*12fb0*/  ISETP.GT.AND P5, PT, R0.reuse, 0xb1, P3 ;  /* 0x000000b10000780c */ /* 0x040fe40001fa4270 */
[----:B------:R-:W-:Y:S01]  /*12fc0*/  F2FP.F16.F32.PACK_AB R211, RZ, R211 ;  /* 0x000000d3ffd3723e */ /* 0x000fe200000000ff */
[----:B------:R-:W-:Y:S01]  /*12fd0*/  @P6 STG.E.U16 desc[UR36][R8.64+0x162], R209 ;  /* 0x000162d108006986 */ /* 0x000fe2000c101524 */
[C---:B------:R-:W-:Y:S02]  /*12fe0*/  ISETP.GT.AND P6, PT, R0.reuse, 0xb8, P2 ;  /* 0x000000b80000780c */ /* 0x040fe400017c4270 */
[C---:B------:R-:W-:Y:S01]  /*12ff0*/  ISETP.GT.AND P2, PT, R0.reuse, 0xb9, P2 ;  /* 0x000000b90000780c */ /* 0x040fe20001744270 */
[----:B------:R-:W-:Y:S01]  /*13000*/  IMAD.U32 R12, RZ, RZ, UR9 ;  /* 0x00000009ff0c7e24 */ /* 0x000fe2000f8e00ff */
[----:B------:R-:W-:Y:S01]  /*13010*/  F2FP.F16.F32.PACK_AB R212, RZ, R212 ;  /* 0x000000d4ffd4723e */ /* 0x000fe200000000ff */
[----:B------:R-:W-:Y:S04]  /*13020*/  @P4 STG.E.U16 desc[UR36][R6.64+0x160], R210 ;  /* 0x000160d206004986 */ /* 0x000fe8000c101524 */
[----:B------:R-:W-:Y:S01]  /*13030*/  @P5 STG.E.U16 desc[UR36][R10.64+0x162], R211 ;  /* 0x000162d30a005986 */ /* 0x000fe2000c101524 */
[----:B------:R-:W-:-:S02]  /*13040*/  ISETP.GT.AND P5, PT, R0, 0xb8, P3 ;  /* 0x000000b80000780c */ /* 0x000fc40001fa4270 */
[C---:B------:R-:W-:Y:S02]  /*13050*/  ISETP.GT.AND P3, PT, R0.reuse, 0xb9, P3 ;  /* 0x000000b90000780c */ /* 0x040fe40001f64270 */
[C---:B------:R-:W-:Y:S02]  /*13060*/  ISETP.GT.AND P1, PT, R3.reuse, 0x100, PT ;  /* 0x000001000300780c */ /* 0x040fe40003f24270 */
[----:B------:R-:W-:Y:S01]  /*13070*/  F2FP.F16.F32.PACK_AB R213, RZ, R213 ;  /* 0x000000d5ffd5723e */ /* 0x000fe200000000ff */
[----:B------:R-:W-:Y:S01]  /*13080*/  @P6 STG.E.U16 desc[UR36][R8.64+0x170], R212 ;  /* 0x000170d408006986 */ /* 0x000fe2000c101524 */
[----:B------:R-:W-:Y:S01]  /*13090*/  ISETP.GT.AND P0, PT, R3, 0x108, PT ;  /* 0x000001080300780c */ /* 0x000fe20003f04270 */
[----:B------:R-:W-:Y:S01]  /*130a0*/  IMAD.U32 R3, RZ, RZ, UR8 ;  /* 0x00000008ff037e24 */ /* 0x000fe2000f8e00ff */
[----:B------:R-:W-:Y:S01]  /*130b0*/  ISETP.GT.AND P6, PT, R0, RZ, P1 ;  /* 0x000000ff0000720c */ /* 0x000fe20000fc4270 */
[----:B------:R0:W-:Y:S01]  /*130c0*/  @P2 STG.E.U16 desc[UR36][R8.64+0x172], R213 ;  /* 0x000172d508002986 */ /* 0x0001e2000c101524 */
[----:B------:R-:W-:-:S02]  /*130d0*/  F2FP.F16.F32.PACK_AB R214, RZ, R214 ;  /* 0x000000d6ffd6723e */ /* 0x000fc400000000ff */
[----:B------:R-:W-:Y:S01]  /*130e0*/  F2FP.F16.F32.PACK_AB R215, RZ, R215 ;  /* 0x000000d7ffd7723e */ /* 0x000fe200000000ff */
[----:B------:R-:W2:Y:S01]  /*130f0*/  LDL.LU R109, [R1+0x1b4] ;  /* 0x0001b400016d7983 */ /* 0x000ea20000300800 */
[C---:B------:R-:W-:Y:S02]  /*13100*/  LEA R4, P4, R3.reuse, R4, 0x9 ;  /* 0x0000000403047211 */ /* 0x040fe400078848ff */
[----:B------:R-:W-:Y:S01]  /*13110*/  F2FP.F16.F32.PACK_AB R24, RZ, R24 ;  /* 0x00000018ff18723e */ /* 0x000fe200000000ff */
[----:B------:R-:W2:Y:S01]  /*13120*/  LDL.LU R110, [R1+0x1b0] ;  /* 0x0001b000016e7983 */ /* 0x000ea20000300800 */
[----:B0-----:R-:W-:Y:S02]  /*13130*/  @P5 IMAD.MOV.U32 R8, RZ, RZ, R6 ;  /* 0x000000ffff085224 */ /* 0x001fe400078e0006 */
[----:B------:R-:W-:Y:S01]  /*13140*/  @P5 IMAD.MOV.U32 R9, RZ, RZ, R7 ;  /* 0x000000ffff095224 */ /* 0x000fe200078e0007 */
[----:B------:R-:W-:Y:S01]  /*13150*/  LEA.HI.X R5, R3, R5, R12, 0x9, P4 ;  /* 0x0000000503057211 */ /* 0x000fe200020f4c0c */
[----:B------:R-:W2:Y:S04]  /*13160*/  LDL.LU R111, [R1+0x1ac] ;  /* 0x0001ac00016f7983 */ /* 0x000ea80000300800 */
[----:B------:R-:W-:Y:S01]  /*13170*/  @P5 STG.E.U16 desc[UR36][R8.64+0x170], R214 ;  /* 0x000170d608005986 */ /* 0x000fe2000c101524 */
[----:B------:R-:W-:-:S03]  /*13180*/  ISETP.GT.AND P5, PT, R0, RZ, P0 ;  /* 0x000000ff0000720c */ /* 0x000fc600007a4270 */
[----:B------:R-:W-:Y:S01]  /*13190*/  @P3 STG.E.U16 desc[UR36][R10.64+0x172], R215 ;  /* 0x000172d70a003986 */ /* 0x000fe2000c101524 */
[C---:B------:R-:W-:Y:S01]  /*131a0*/  ISETP.GT.AND P3, PT, R0.reuse, 0x1, P1 ;  /* 0x000000010000780c */ /* 0x040fe20000f64270 */
[-C--:B------:R-:W-:Y:S01]  /*131b0*/  FMUL R25, R25, R2.reuse ;  /* 0x0000000219197220 */ /* 0x080fe20000400000 */
[----:B------:R-:W-:Y:S01]  /*131c0*/  ISETP.GT.AND P4, PT, R0, 0x1, P0 ;  /* 0x000000010000780c */ /* 0x000fe20000784270 */
[----:B------:R-:W2:Y:S01]  /*131d0*/  LDL.LU R112, [R1+0x1a8] ;  /* 0x0001a80001707983 */ /* 0x000ea20000300800 */
[-C--:B------:R-:W-:Y:S01]  /*131e0*/  FMUL R26, R26, R2.reuse ;  /* 0x000000021a1a7220 */ /* 0x080fe20000400000 */
[----:B------:R-:W-:Y:S01]  /*131f0*/  ISETP.GT.AND P2, PT, R0, 0x8, P1 ;  /* 0x000000080000780c */ /* 0x000fe20000f44270 */
[-C--:B------:R-:W-:Y:S01]  /*13200*/  FMUL R27, R27, R2.reuse ;  /* 0x000000021b1b7220 */ /* 0x080fe20000400000 */
[----:B------:R-:W-:Y:S01]  /*13210*/  @P6 STG.E.U16 desc[UR36][R4.64], R24 ;  /* 0x0000001804006986 */ /* 0x000fe2000c101524 */
[----:B------:R-:W-:Y:S01]  /*13220*/  IADD3 R6, P6, R4, UR5, RZ ;  /* 0x0000000504067c10 */ /* 0x000fe2000ffde0ff */
[----:B------:R-:W-:Y:S01]  /*13230*/  FMUL R28, R28, R2 ;  /* 0x000000021c1c7220 */ /* 0x000fe20000400000 */
[----:B------:R-:W-:Y:S01]  /*13240*/  F2FP.F16.F32.PACK_AB R25, RZ, R25 ;  /* 0x00000019ff19723e */ /* 0x000fe200000000ff */
[----:B------:R-:W2:Y:S01]  /*13250*/  LDL.LU R113, [R1+0x1a4] ;  /* 0x0001a40001717983 */ /* 0x000ea20000300800 */
[----:B------:R-:W-:-:S02]  /*13260*/  F2FP.F16.F32.PACK_AB R26, RZ, R26 ;  /* 0x0000001aff1a723e */ /* 0x000fc400000000ff */
[----:B------:R-:W-:Y:S02]  /*13270*/  IADD3.X R7, R5, UR4, RZ, P6, !PT ;  /* 0x0000000405077c10 */ /* 0x000fe4000b7fe4ff */
[----:B------:R-:W-:Y:S01]  /*13280*/  F2FP.F16.F32.PACK_AB R27, RZ, R27 ;  /* 0x0000001bff1b723e */ /* 0x000fe200000000ff */
[----:B------:R-:W-:Y:S01]  /*13290*/  @P3 STG.E.U16 desc[UR36][R4.64+0x2], R25 ;  /* 0x0000021904003986 */ /* 0x000fe2000c101524 */
[----:B------:R-:W-:Y:S02]  /*132a0*/  F2FP.F16.F32.PACK_AB R28, RZ, R28 ;  /* 0x0000001cff1c723e */ /* 0x000fe400000000ff */
[C---:B------:R-:W-:Y:S01]  /*132b0*/  ISETP.GT.AND P3, PT, R0.reuse, 0x9, P1 ;  /* 0x000000090000780c */ /* 0x040fe20000f64270 */
[----:B------:R-:W-:Y:S01]  /*132c0*/  @P5 STG.E.U16 desc[UR36][R6.64], R26 ;  /* 0x0000001a06005986 */ /* 0x000fe2000c101524 */
[----:B------:R-:W-:-:S03]  /*132d0*/  ISETP.GT.AND P5, PT, R0, 0x9, P0 ;  /* 0x000000090000780c */ /* 0x000fc600007a4270 */
[----:B------:R-:W-:Y:S01]  /*132e0*/  @P4 STG.E.U16 desc[UR36][R6.64+0x2], R27 ;  /* 0x0000021b06004986 */ /* 0x000fe2000c101524 */
[----:B------:R-:W-:Y:S01]  /*132f0*/  ISETP.GT.AND P4, PT, R0, 0x8, P0 ;  /* 0x000000080000780c */ /* 0x000fe20000784270 */
[-C--:B------:R-:W-:Y:S02]  /*13300*/  FMUL R29, R29, R2.reuse ;  /* 0x000000021d1d7220 */ /* 0x080fe40000400000 */
[----:B------:R-:W2:Y:S01]  /*13310*/  LDL.LU R114, [R1+0x1a0] ;  /* 0x0001a00001727983 */ /* 0x000ea20000300800 */
[----:B------:R-:W-:-:S03]  /*13320*/  FMUL R30, R30, R2 ;  /* 0x000000021e1e7220 */ /* 0x000fc60000400000 */
[----:B------:R-:W2:Y:S01]  /*13330*/  LDL.LU R115, [R1+0x19c] ;  /* 0x00019c0001737983 */ /* 0x000ea20000300800 */
[----:B------:R-:W-:-:S03]  /*13340*/  FMUL R31, R31, R2 ;  /* 0x000000021f1f7220 */ /* 0x000fc60000400000 */
[----:B------:R-:W-:Y:S01]  /*13350*/  @P2 STG.E.U16 desc[UR36][R4.64+0x10], R28 ;  /* 0x0000101c04002986 */ /* 0x000fe2000c101524 */
[----:B------:R-:W-:-:S03]  /*13360*/  ISETP.GT.AND P2, PT, R0, 0x10, P1 ;  /* 0x000000100000780c */ /* 0x000fc60000f44270 */
[----:B------:R-:W2:Y:S01]  /*13370*/  LDL.LU R116, [R1+0x198] ;  /* 0x0001980001747983 */ /* 0x000ea20000300800 */
[----:B------:R-:W-:-:S03]  /*13380*/  FMUL R32, R32, R2 ;  /* 0x0000000220207220 */ /* 0x000fc60000400000 */
[----:B------:R-:W2:Y:S01]  /*13390*/  LDL.LU R117, [R1+0x194] ;  /* 0x0001940001757983 */ /* 0x000ea20000300800 */
[----:B------:R-:W-:Y:S02]  /*133a0*/  F2FP.F16.F32.PACK_AB R29, RZ, R29 ;  /* 0x0000001dff1d723e */ /* 0x000fe400000000ff */
[----:B------:R-:W-:Y:S01]  /*133b0*/  F2FP.F16.F32.PACK_AB R30, RZ, R30 ;  /* 0x0000001eff1e723e */ /* 0x000fe200000000ff */
[----:B------:R-:W2:Y:S01]  /*133c0*/  LDL.LU R118, [R1+0x190] ;  /* 0x0001900001767983 */ /* 0x000ea20000300800 */
[----:B------:R-:W-:Y:S02]  /*133d0*/  F2FP.F16.F32.PACK_AB R31, RZ, R31 ;  /* 0x0000001fff1f723e */ /* 0x000fe400000000ff */
[----:B------:R-:W-:Y:S01]  /*133e0*/  F2FP.F16.F32.PACK_AB R32, RZ, R32 ;  /* 0x00000020ff20723e */ /* 0x000fe200000000ff */
[----:B------:R-:W2:Y:S04]  /*133f0*/  LDL.LU R119, [R1+0x18c] ;  /* 0x00018c0001777983 */ /* 0x000ea80000300800 */
[----:B------:R-:W-:Y:S01]  /*13400*/  @P3 STG.E.U16 desc[UR36][R4.64+0x12], R29 ;  /* 0x0000121d04003986 */ /* 0x000fe2000c101524 */
[----:B------:R-:W-:-:S03]  /*13410*/  ISETP.GT.AND P3, PT, R0, 0x11, P1 ;  /* 0x000000110000780c */ /* 0x000fc60000f64270 */
[----:B------:R-:W-:Y:S01]  /*13420*/  @P4 STG.E.U16 desc[UR36][R6.64+0x10], R30 ;  /* 0x0000101e06004986 */ /* 0x000fe2000c101524 */
[C---:B------:R-:W-:Y:S01]  /*13430*/  ISETP.GT.AND P4, PT, R0.reuse, 0x10, P0 ;  /* 0x000000100000780c */ /* 0x040fe20000784270 */
[-C--:B------:R-:W-:Y:S02]  /*13440*/  FMUL R33, R33, R2.reuse ;  /* 0x0000000221217220 */ /* 0x080fe40000400000 */
[----:B------:R-:W-:Y:S01]  /*13450*/  @P5 STG.E.U16 desc[UR36][R6.64+0x12], R31 ;  /* 0x0000121f06005986 */ /* 0x000fe2000c101524 */
[----:B------:R-:W-:Y:S01]  /*13460*/  ISETP.GT.AND P5, PT, R0, 0x11, P0 ;  /* 0x000000110000780c */ /* 0x000fe200007a4270 */
[-C--:B------:R-:W-:Y:S02]  /*13470*/  FMUL R34, R34, R2.reuse ;  /* 0x0000000222227220 */ /* 0x080fe40000400000 */
[----:B------:R-:W-:Y:S01]  /*13480*/  @P2 STG.E.U16 desc[UR36][R4.64+0x20], R32 ;  /* 0x0000202004002986 */ /* 0x000fe2000c101524 */
[----:B------:R-:W-:Y:S01]  /*13490*/  ISETP.GT.AND P2, PT, R0, 0x18, P1 ;  /* 0x000000180000780c */ /* 0x000fe20000f44270 */
[-C--:B------:R-:W-:Y:S01]  /*134a0*/  FMUL R35, R35, R2.reuse ;  /* 0x0000000223237220 */ /* 0x080fe20000400000 */
[-C--:B------:R-:W-:Y:S01]  /*134b0*/  FMUL R36, R36, R2.reuse ;  /* 0x0000000224247220 */ /* 0x080fe20000400000 */
[----:B------:R-:W-:Y:S01]  /*134c0*/  F2FP.F16.F32.PACK_AB R33, RZ, R33 ;  /* 0x00000021ff21723e */ /* 0x000fe200000000ff */
[----:B------:R-:W-:Y:S01]  /*134d0*/  FMUL R37, R37, R2 ;  /* 0x0000000225257220 */ /* 0x000fe20000400000 */
[----:B------:R-:W-:Y:S01]  /*134e0*/  F2FP.F16.F32.PACK_AB R34, RZ, R34 ;  /* 0x00000022ff22723e */ /* 0x000fe200000000ff */
[-C--:B------:R-:W-:Y:S01]  /*134f0*/  FMUL R38, R38, R2.reuse ;  /* 0x0000000226267220 */ /* 0x080fe20000400000 */
[----:B------:R-:W-:Y:S01]  /*13500*/  F2FP.F16.F32.PACK_AB R35, RZ, R35 ;  /* 0x00000023ff23723e */ /* 0x000fe200000000ff */
[----:B------:R-:W-:Y:S01]  /*13510*/  FMUL R39, R39, R2 ;  /* 0x0000000227277220 */ /* 0x000fe20000400000 */
        /* <DEDUP_REMOVED lines=8> */
[----:B------:R-:W-:Y:S01]  /*135a0*/  ISETP.GT.AND P2, PT, R0, 0x20, P1 ;  /* 0x000000200000780c */ /* 0x000fe20000f44270 */
[----:B------:R-:W-:Y:S01]  /*135b0*/  FMUL R40, R40, R2 ;  /* 0x0000000228287220 */ /* 0x000fe20000400000 */
[----:B------:R-:W-:Y:S01]  /*135c0*/  F2FP.F16.F32.PACK_AB R37, RZ, R37 ;  /* 0x00000025ff25723e */ /* 0x000fe200000000ff */
[----:B------:R0:W5:Y:S01]  /*135d0*/  LDL.LU R16, [R1+0x188] ;  /* 0x0001880001107983 */ /* 0x0001620000300800 */
[----:B------:R-:W-:Y:S02]  /*135e0*/  F2FP.F16.F32.PACK_AB R38, RZ, R38 ;  /* 0x00000026ff26723e */ /* 0x000fe400000000ff */
[----:B------:R-:W-:Y:S02]  /*135f0*/  F2FP.F16.F32.PACK_AB R39, RZ, R39 ;  /* 0x00000027ff27723e */ /* 0x000fe400000000ff */
[----:B------:R-:W-:Y:S01]  /*13600*/  F2FP.F16.F32.PACK_AB R40, RZ, R40 ;  /* 0x00000028ff28723e */ /* 0x000fe200000000ff */
        /* <DEDUP_REMOVED lines=11> */
[----:B------:R-:W-:Y:S01]  /*136c0*/  FMUL R44, R44, R2 ;  /* 0x000000022c2c7220 */ /* 0x000fe20000400000 */
[----:B------:R-:W-:-:S02]  /*136d0*/  F2FP.F16.F32.PACK_AB R41, RZ, R41 ;  /* 0x00000029ff29723e */ /* 0x000fc400000000ff */
        /* <DEDUP_REMOVED lines=158> */
[----:B----4-:R-:W-:Y:S01]  /*140c0*/  FMUL R84, R84, R2 ;  /* 0x0000000254547220 */ /* 0x010fe20000400000 */
        /* <DEDUP_REMOVED lines=8> */
[-C--:B---3--:R-:W-:Y:S02]  /*14150*/  FMUL R85, R85, R2.reuse ;  /* 0x0000000255557220 */ /* 0x088fe40000400000 */
[----:B------:R-:W-:Y:S01]  /*14160*/  @P5 STG.E.U16 desc[UR36][R6.64+0xe2], R83 ;  /* 0x0000e25306005986 */ /* 0x000fe2000c101524 */
[----:B------:R-:W-:Y:S01]  /*14170*/  ISETP.GT.AND P5, PT, R0, 0x79, P0 ;  /* 0x000000790000780c */ /* 0x000fe200007a4270 */
[-C--:B--2---:R-:W-:Y:S02]  /*14180*/  FMUL R86, R86, R2.reuse ;  /* 0x0000000256567220 */ /* 0x084fe40000400000 */
        /* <DEDUP_REMOVED lines=91> */
[----:B------:R-:W-:-:S03]  /*14740*/  ISETP.GT.AND P4, PT, R0, 0xa8, P0 ;  /* 0x000000a80000780c */ /* 0x000fc60000784270 */
[----:B------:R-:W-:Y:S01]  /*14750*/  @P5 STG.E.U16 desc[UR36][R6.64+0x142], R107 ;  /* 0x0001426b06005986 */ /* 0x000fe2000c101524 */
[-C--:B------:R-:W-:Y:S01]  /*14760*/  FMUL R109, R109, R2.reuse ;  /* 0x000000026d6d7220 */ /* 0x080fe20000400000 */
[C---:B------:R-:W-:Y:S02]  /*14770*/  ISETP.GT.AND P5, PT, R0.reuse, 0xb0, P1 ;  /* 0x000000b00000780c */ /* 0x040fe40000fa4270 */
[----:B------:R-:W-:Y:S01]  /*14780*/  @P2 STG.E.U16 desc[UR36][R4.64+0x150], R108 ;  /* 0x0001506c04002986 */ /* 0x000fe2000c101524 */
[----:B------:R-:W-:Y:S01]  /*14790*/  ISETP.GT.AND P2, PT, R0, 0xa9, P0 ;  /* 0x000000a90000780c */ /* 0x000fe20000744270 */
[-C--:B------:R-:W-:Y:S01]  /*147a0*/  FMUL R110, R110, R2.reuse ;  /* 0x000000026e6e7220 */ /* 0x080fe20000400000 */
[-C--:B------:R-:W-:Y:S01]  /*147b0*/  FMUL R111, R111, R2.reuse ;  /* 0x000000026f6f7220 */ /* 0x080fe20000400000 */
[----:B------:R-:W-:Y:S01]  /*147c0*/  FMUL R112, R112, R2 ;  /* 0x0000000270707220 */ /* 0x000fe20000400000 */
[----:B------:R-:W-:Y:S02]  /*147d0*/  F2FP.F16.F32.PACK_AB R109, RZ, R109 ;  /* 0x0000006dff6d723e */ /* 0x000fe400000000ff */
[----:B------:R-:W-:-:S02]  /*147e0*/  F2FP.F16.F32.PACK_AB R110, RZ, R110 ;  /* 0x0000006eff6e723e */ /* 0x000fc400000000ff */
[----:B------:R-:W-:Y:S02]  /*147f0*/  F2FP.F16.F32.PACK_AB R111, RZ, R111 ;  /* 0x0000006fff6f723e */ /* 0x000fe400000000ff */
[----:B------:R-:W-:Y:S01]  /*14800*/  F2FP.F16.F32.PACK_AB R112, RZ, R112 ;  /* 0x00000070ff70723e */ /* 0x000fe200000000ff */
[----:B------:R-:W-:Y:S04]  /*14810*/  @P3 STG.E.U16 desc[UR36][R4.64+0x152], R109 ;  /* 0x0001526d04003986 */ /* 0x000fe8000c101524 */
[----:B------:R-:W-:Y:S01]  /*14820*/  @P4 STG.E.U16 desc[UR36][R6.64+0x150], R110 ;  /* 0x0001506e06004986 */ /* 0x000fe2000c101524 */
[----:B------:R-:W-:-:S03]  /*14830*/  ISETP.GT.AND P4, PT, R0, 0xb1, P0 ;  /* 0x000000b10000780c */ /* 0x000fc60000784270 */
[----:B------:R-:W-:Y:S01]  /*14840*/  @P2 STG.E.U16 desc[UR36][R6.64+0x152], R111 ;  /* 0x0001526f06002986 */ /* 0x000fe2000c101524 */
[----:B------:R-:W-:-:S03]  /*14850*/  ISETP.GT.AND P2, PT, R0, 0xb1, P1 ;  /* 0x000000b10000780c */ /* 0x000fc60000f44270 */
[----:B------:R-:W-:Y:S01]  /*14860*/  @P5 STG.E.U16 desc[UR36][R4.64+0x160], R112 ;  /* 0x0001607004005986 */ /* 0x000fe2000c101524 */
[C---:B------:R-:W-:Y:S01]  /*14870*/  ISETP.GT.AND P5, PT, R0.reuse, 0xb0, P0 ;  /* 0x000000b00000780c */ /* 0x040fe200007a4270 */
[-C--:B------:R-:W-:Y:S01]  /*14880*/  FMUL R113, R113, R2.reuse ;  /* 0x0000000271717220 */ /* 0x080fe20000400000 */
[----:B------:R-:W-:Y:S01]  /*14890*/  ISETP.GT.AND P3, PT, R0, 0xb8, P1 ;  /* 0x000000b80000780c */ /* 0x000fe20000f64270 */
[-C--:B------:R-:W-:Y:S01]  /*148a0*/  FMUL R114, R114, R2.reuse ;  /* 0x0000000272727220 */ /* 0x080fe20000400000 */
[C---:B------:R-:W-:Y:S01]  /*148b0*/  ISETP.GT.AND P1, PT, R0.reuse, 0xb9, P1 ;  /* 0x000000b90000780c */ /* 0x040fe20000f24270 */
[-C--:B------:R-:W-:Y:S01]  /*148c0*/  FMUL R115, R115, R2.reuse ;  /* 0x0000000273737220 */ /* 0x080fe20000400000 */
[----:B------:R-:W-:Y:S01]  /*148d0*/  ISETP.GT.AND P6, PT, R0, 0xb8, P0 ;  /* 0x000000b80000780c */ /* 0x000fe200007c4270 */
[-C--:B------:R-:W-:Y:S01]  /*148e0*/  FMUL R116, R116, R2.reuse ;  /* 0x0000000274747220 */ /* 0x080fe20000400000 */
[----:B------:R-:W-:Y:S01]  /*148f0*/  FMUL R117, R117, R2 ;  /* 0x0000000275757220 */ /* 0x000fe20000400000 */
[----:B------:R-:W-:-:S02]  /*14900*/  F2FP.F16.F32.PACK_AB R113, RZ, R113 ;  /* 0x00000071ff71723e */ /* 0x000fc400000000ff */
[----:B------:R-:W-:Y:S02]  /*14910*/  F2FP.F16.F32.PACK_AB R114, RZ, R114 ;  /* 0x00000072ff72723e */ /* 0x000fe400000000ff */
[----:B------:R-:W-:Y:S02]  /*14920*/  F2FP.F16.F32.PACK_AB R115, RZ, R115 ;  /* 0x00000073ff73723e */ /* 0x000fe400000000ff */
[----:B------:R-:W-:Y:S02]  /*14930*/  ISETP.GT.AND P0, PT, R0, 0xb9, P0 ;  /* 0x000000b90000780c */ /* 0x000fe40000704270 */
[----:B------:R-:W-:Y:S01]  /*14940*/  F2FP.F16.F32.PACK_AB R116, RZ, R116 ;  /* 0x00000074ff74723e */ /* 0x000fe200000000ff */
[-C--:B------:R-:W-:Y:S01]  /*14950*/  FMUL R118, R118, R2.reuse ;  /* 0x0000000276767220 */ /* 0x080fe20000400000 */
[----:B------:R-:W-:Y:S01]  /*14960*/  F2FP.F16.F32.PACK_AB R117, RZ, R117 ;  /* 0x00000075ff75723e */ /* 0x000fe200000000ff */
[----:B------:R-:W-:Y:S01]  /*14970*/  @P2 STG.E.U16 desc[UR36][R4.64+0x162], R113 ;  /* 0x0001627104002986 */ /* 0x000fe2000c101524 */
[----:B------:R-:W-:-:S03]  /*14980*/  FMUL R119, R119, R2 ;  /* 0x0000000277777220 */ /* 0x000fc60000400000 */
[----:B------:R-:W-:Y:S01]  /*14990*/  @P5 STG.E.U16 desc[UR36][R6.64+0x160], R114 ;  /* 0x0001607206005986 */ /* 0x000fe2000c101524 */
[----:B------:R-:W-:-:S03]  /*149a0*/  F2FP.F16.F32.PACK_AB R118, RZ, R118 ;  /* 0x00000076ff76723e */ /* 0x000fc600000000ff */
[----:B------:R-:W-:Y:S01]  /*149b0*/  @P4 STG.E.U16 desc[UR36][R6.64+0x162], R115 ;  /* 0x0001627306004986 */ /* 0x000fe2000c101524 */
[----:B------:R-:W-:-:S03]  /*149c0*/  F2FP.F16.F32.PACK_AB R119, RZ, R119 ;  /* 0x00000077ff77723e */ /* 0x000fc600000000ff */
[----:B------:R-:W-:Y:S04]  /*149d0*/  @P3 STG.E.U16 desc[UR36][R4.64+0x170], R116 ;  /* 0x0001707404003986 */ /* 0x000fe8000c101524 */
[----:B------:R1:W-:Y:S02]  /*149e0*/  @P1 STG.E.U16 desc[UR36][R4.64+0x172], R117 ;  /* 0x0001727504001986 */ /* 0x0003e4000c101524 */
[----:B-1----:R-:W-:Y:S02]  /*149f0*/  @P6 IMAD.MOV.U32 R4, RZ, RZ, R6 ;  /* 0x000000ffff046224 */ /* 0x002fe400078e0006 */
[----:B------:R-:W-:-:S05]  /*14a00*/  @P6 IMAD.MOV.U32 R5, RZ, RZ, R7 ;  /* 0x000000ffff056224 */ /* 0x000fca00078e0007 */
[----:B------:R0:W-:Y:S04]  /*14a10*/  @P6 STG.E.U16 desc[UR36][R4.64+0x170], R118 ;  /* 0x0001707604006986 */ /* 0x0001e8000c101524 */
[----:B------:R0:W-:Y:S02]  /*14a20*/  @P0 STG.E.U16 desc[UR36][R6.64+0x172], R119 ;  /* 0x0001727706000986 */ /* 0x0001e4000c101524 */
.L_x_601:
[----:B------:R-:W-:Y:S05]  /*14a30*/  BSYNC B0 ;  /* 0x0000000000007941 */ /* 0x000fea0003800000 */
.L_x_29:
[----:B0-----:R-:W2:Y:S04]  /*14a40*/  LDL.LU R5, [R1+0x180] ;  /* 0x0001800001057983 */ /* 0x001ea80000300800 */
[----:B------:R-:W2:Y:S01]  /*14a50*/  LDL.LU R4, [R1+0x184] ;  /* 0x0001840001047983 */ /* 0x000ea20000300800 */
[----:B------:R-:W-:Y:S01]  /*14a60*/  ULDC UR4, c[0x0][0xc] ;  /* 0x0000030000047ab9 */ /* 0x000fe20000000800 */
[----:B------:R-:W-:Y:S01]  /*14a70*/  ULDC UR5, c[0x0][0x10] ;  /* 0x0000040000057ab9 */ /* 0x000fe20000000800 */
[----:B------:R-:W2:Y:S01]  /*14a80*/  LDC R3, c[0x0][0x14] ;  /* 0x00000500ff037b82 */ /* 0x000ea20000000800 */
[----:B------:R-:W-:Y:S01]  /*14a90*/  UIMAD.WIDE.U32 UR4, UR4, UR5, URZ ;  /* 0x00000005040472a5 */ /* 0x000fe2000f8e003f */
[----:B------:R-:W-:Y:S01]  /*14aa0*/  PRMT R0, RZ, 0x7610, R0 ;  /* 0x00007610ff007816 */ /* 0x000fe20000000000 */
[----:B------:R-:W-:Y:S01]  /*14ab0*/  UMOV UR42, 0xffffffff ;  /* 0xffffffff002a7882 */ /* 0x000fe20000000000 */
[----:B------:R-:W-:-:S03]  /*14ac0*/  UMOV UR43, 0xffffffff ;  /* 0xffffffff002b7882 */ /* 0x000fc60000000000 */
[----:B--2---:R-:W-:-:S04]  /*14ad0*/  IMAD.WIDE.U32 R4, R3, UR4, R4 ;  /* 0x0000000403047c25 */ /* 0x004fc8000f8e0004 */
[----:B------:R-:W-:Y:S01]  /*14ae0*/  IMAD R3, R3, UR5, RZ ;  /* 0x0000000503037c24 */ /* 0x000fe2000f8e02ff */
[----:B------:R-:W-:Y:S01]  /*14af0*/  ULDC.64 UR4, c[0x0][0x650] ;  /* 0x0001940000047ab9 */ /* 0x000fe20000000a00 */
[----:B------:R-:W-:Y:S01]  /*14b00*/  IMAD.MOV.U32 R7, RZ, RZ, R4 ;  /* 0x000000ffff077224 */ /* 0x000fe200078e0004 */
[----:B------:R-:W-:Y:S01]  /*14b10*/  ISETP.GE.U32.AND P0, PT, R4, UR4, PT ;  /* 0x0000000404007c0c */ /* 0x000fe2000bf06070 */
[----:B------:R-:W-:-:S05]  /*14b20*/  IMAD.IADD R6, R5, 0x1, R3 ;  /* 0x0000000105067824 */ /* 0x000fca00078e0203 */
[----:B------:R0:W-:Y:S01]  /*14b30*/  STL [R1+0x180], R6 ;  /* 0x0001800601007387 */ /* 0x0001e20000100800 */
[----:B------:R-:W-:-:S03]  /*14b40*/  ISETP.GE.U32.AND.EX P0, PT, R6, UR5, PT, P0 ;  /* 0x0000000506007c0c */ /* 0x000fc6000bf06100 */
[----:B------:R0:W-:Y:S10]  /*14b50*/  STL [R1+0x184], R7 ;  /* 0x0001840701007387 */ /* 0x0001f40000100800 */
[----:B0-----:R-:W-:Y:S05]  /*14b60*/  @P0 BRA `(.L_x_602) ;  /* 0x0000000400880947 */ /* 0x001fea0003800000 */
[----:B------:R-:W0:Y:S01]  /*14b70*/  S2UR UR6, SR_CTAID.X ;  /* 0x00000000000679c3 */ /* 0x000e220000002500 */
[----:B------:R-:W-:Y:S01]  /*14b80*/  ULDC.64 UR12, c[0x0][0x628] ;  /* 0x00018a00000c7ab9 */ /* 0x000fe20000000a00 */
[----:B------:R-:W-:Y:S01]  /*14b90*/  ULDC UR4, c[0x0][0x150] ;  /* 0x0000540000047ab9 */ /* 0x000fe20000000800 */
[----:B------:R-:W-:Y:S01]  /*14ba0*/  ISETP.NE.U32.AND P0, PT, RZ, UR12, PT ;  /* 0x0000000cff007c0c */ /* 0x000fe2000bf05070 */
[----:B------:R-:W-:Y:S01]  /*14bb0*/  ULDC UR15, c[0x0][0x630] ;  /* 0x00018c00000f7ab9 */ /* 0x000fe20000000800 */
[C---:B------:R-:W-:Y:S01]  /*14bc0*/  R2UR UR16, R7.reuse ;  /* 0x00000000071072ca */ /* 0x040fe200000e0000 */
[----:B------:R-:W-:Y:S01]  /*14bd0*/  ULDC UR19, c[0x0][0x154] ;  /* 0x0000550000137ab9 */ /* 0x000fe20000000800 */
[----:B------:R-:W-:Y:S01]  /*14be0*/  ISETP.NE.AND.EX P0, PT, RZ, UR13, PT, P0 ;  /* 0x0000000dff007c0c */ /* 0x000fe2000bf05300 */
[----:B------:R-:W2:Y:S01]  /*14bf0*/  S2UR UR18, SR_CTAID.Y ;  /* 0x00000000001279c3 */ /* 0x000ea20000002600 */
[----:B------:R-:W-:Y:S02]  /*14c00*/  R2UR UR17, R6 ;  /* 0x00000000061172ca */ /* 0x000fe400000e0000 */
[----:B------:R-:W-:-:S02]  /*14c10*/  R2UR UR10, R7 ;  /* 0x00000000070a72ca */ /* 0x000fc400000e0000 */
[----:B------:R-:W-:Y:S02]  /*14c20*/  R2UR UR11, R6 ;  /* 0x00000000060b72ca */ /* 0x000fe400000e0000 */
[----:B0-----:R-:W-:-:S05]  /*14c30*/  I2FP.F32.U32 R0, UR6 ;  /* 0x0000000600007c45 */ /* 0x001fca0008201000 */
[----:B------:R-:W-:-:S04]  /*14c40*/  FMUL R0, R0, UR4 ;  /* 0x0000000400007c20 */ /* 0x000fc80008400000 */
[----:B------:R0:W0:Y:S01]  /*14c50*/  F2I.U32.TRUNC.NTZ R3, R0 ;  /* 0x0000000000037305 */ /* 0x000022000020f000 */
[----:B--2---:R-:W-:Y:S05]  /*14c60*/  @!P0 BRA `(.L_x_603) ;  /* 0x0000000000308947 */ /* 0x004fea0003800000 */
        /* <DEDUP_REMOVED lines=12> */
.L_x_603:
[----:B------:R-:W-:Y:S01]  /*14d30*/  USHF.R.U64 UR43, UR10, UR15, UR11 ;  /* 0x0000000f0a2b7299 */ /* 0x000fe2000800120b */
[----:B0-----:R-:W-:Y:S01]  /*14d40*/  I2FP.F32.U32 R0, UR18 ;  /* 0x0000001200007c45 */ /* 0x001fe20008201000 */
[----:B------:R-:W-:Y:S02]  /*14d50*/  USHF.R.U32.HI UR4, URZ, UR15, UR11 ;  /* 0x0000000f3f047299 */ /* 0x000fe4000801160b */
        /* <DEDUP_REMOVED lines=8> */
[----:B------:R-:W-:Y:S01]  /*14de0*/  UIMAD.WIDE.U32 UR8, UR10, UR12, UR8 ;  /* 0x0000000c0a0872a5 */ /* 0x000fe2000f8e0008 */
[----:B------:R-:W-:Y:S01]  /*14df0*/  R2UR UR12, R3 ;  /* 0x00000000030c72ca */ /* 0x000fe200000e0000 */
[----:B------:R-:W-:Y:S01]  /*14e00*/  UIMAD UR10, UR10, UR13, UR4 ;  /* 0x0000000d0a0a72a4 */ /* 0x000fe2000f8e0204 */
[----:B------:R-:W-:Y:S01]  /*14e10*/  ULDC UR11, c[0x0][0x618] ;  /* 0x00018600000b7ab9 */ /* 0x000fe20000000800 */
[----:B------:R-:W-:Y:S02]  /*14e20*/  ULDC UR21, c[0x0][0x658] ;  /* 0x0001960000157ab9 */ /* 0x000fe40000000800 */
[----:B------:R-:W-:Y:S01]  /*14e30*/  UIADD3 UR9, UR9, UR10, URZ ;  /* 0x0000000a09097290 */ /* 0x000fe2000fffe03f */
[----:B------:R-:W-:Y:S01]  /*14e40*/  UMOV UR15, 0xffffffff ;  /* 0xffffffff000f7882 */ /* 0x000fe20000000000 */
[----:B------:R-:W-:Y:S01]  /*14e50*/  ULDC.64 UR4, c[0x0][0x640] ;  /* 0x0001900000047ab9 */ /* 0x000fe20000000a00 */
[----:B------:R-:W-:Y:S01]  /*14e60*/  USHF.L.U32 UR15, UR15, UR21, URZ ;  /* 0x000000150f0f7299 */ /* 0x000fe2000800063f */
[----:B------:R-:W-:Y:S01]  /*14e70*/  ISETP.NE.U32.AND P0, PT, RZ, UR4, PT ;  /* 0x00000004ff007c0c */ /* 0x000fe2000bf05070 */
[----:B------:R-:W-:-:S02]  /*14e80*/  USHF.R.U64 UR16, UR8, UR11, UR9 ;  /* 0x0000000b08107299 */ /* 0x000fc40008001209 */
[----:B------:R-:W-:Y:S01]  /*14e90*/  USHF.R.U32.HI UR8, URZ, UR11, UR9 ;  /* 0x0000000b3f087299 */ /* 0x000fe20008011609 */
[----:B0-----:R-:W-:Y:S01]  /*14ea0*/  R2UR UR14, R0 ;  /* 0x00000000000e72ca */ /* 0x001fe200000e0000 */
[----:B------:R-:W-:Y:S01]  /*14eb0*/  ULDC UR17, c[0x0][0x608] ;  /* 0x0001820000117ab9 */ /* 0x000fe20000000800 */
[----:B------:R-:W-:Y:S01]  /*14ec0*/  ULOP3.LUT UR41, URZ, UR15, URZ, 0x33, !UPT ;  /* 0x0000000f3f297292 */ /* 0x000fe2000f8e333f */
[----:B------:R-:W-:Y:S01]  /*14ed0*/  ISETP.NE.AND.EX P0, PT, RZ, UR5, PT, P0 ;  /* 0x00000005ff007c0c */ /* 0x000fe2000bf05300 */
[----:B------:R-:W-:Y:S02]  /*14ee0*/  USHF.R.U64 UR15, UR16, UR17, UR8 ;  /* 0x00000011100f7299 */ /* 0x000fe40008001208 */
[----:B------:R-:W-:Y:S02]  /*14ef0*/  USHF.R.U32.HI UR8, URZ, UR17, UR8 ;  /* 0x000000113f087299 */ /* 0x000fe40008011608 */
[----:B------:R-:W-:Y:S02]  /*14f00*/  UIADD3 UR12, -UR12, URZ, URZ ;  /* 0x0000003f0c0c7290 */ /* 0x000fe4000fffe13f */
[----:B------:R-:W-:Y:S01]  /*14f10*/  USHF.R.U64 UR17, UR15, UR21, UR8 ;  /* 0x000000150f117299 */ /* 0x000fe20008001208 */
[----:B------:R-:W-:Y:S01]  /*14f20*/  UMOV UR19, 0x1 ;  /* 0x0000000100137882 */ /* 0x000fe20000000000 */
[----:B------:R-:W-:Y:S01]  /*14f30*/  ULDC UR13, c[0x0][0x144] ;  /* 0x00005100000d7ab9 */ /* 0x000fe20000000800 */
[----:B------:R-:W-:Y:S01]  /*14f40*/  ULDC UR7, c[0x0][0x600] ;  /* 0x0001800000077ab9 */ /* 0x000fe20000000800 */
[----:B------:R-:W-:-:S02]  /*14f50*/  USHF.L.U32 UR24, UR19, UR21, URZ ;  /* 0x0000001513187299 */ /* 0x000fc4000800063f */
[----:B------:R-:W-:Y:S02]  /*14f60*/  USHF.R.U32.HI UR8, URZ, UR21, UR8 ;  /* 0x000000153f087299 */ /* 0x000fe40008011608 */
[----:B------:R-:W-:Y:S02]  /*14f70*/  UIMAD UR21, UR13, UR12, UR6 ;  /* 0x0000000c0d1572a4 */ /* 0x000fe4000f8e0206 */
[----:B------:R-:W-:Y:S02]  /*14f80*/  UIADD3 UR20, UR7, -0x1, URZ ;  /* 0xffffffff07147890 */ /* 0x000fe4000fffe03f */
[----:B------:R-:W-:Y:S01]  /*14f90*/  UIADD3 UR19, -UR14, URZ, URZ ;  /* 0x0000003f0e137290 */ /* 0x000fe2000fffe13f */
        /* <DEDUP_REMOVED lines=17> */
.L_x_604:
[----:B------:R-:W-:Y:S01]  /*150b0*/  UISETP.NE.AND UP0, UPT, UR46, URZ, UPT ;  /* 0x0000003f2e00728c */ /* 0x000fe2000bf05270 */
[----:B------:R-:W-:Y:S01]  /*150c0*/  IMAD.MOV.U32 R0, RZ, RZ, 0x1 ;  /* 0x00000001ff007424 */ /* 0x000fe200078e00ff */
[----:B------:R-:W-:Y:S02]  /*150d0*/  USHF.R.U64 UR4, UR6, UR22, UR8 ;  /* 0x0000001606047299 */ /* 0x000fe40008001208 */
[----:B------:R-:W-:Y:S02]  /*150e0*/  ULOP3.LUT UR41, UR15, UR41, URZ, 0xc0, !UPT ;  /* 0x000000290f297292 */ /* 0x000fe4000f8ec03f */
[----:B------:R-:W-:Y:S02]  /*150f0*/  UIADD3 UR5, -UR4, URZ, URZ ;  /* 0x0000003f04057290 */ /* 0x000fe4000fffe13f */
[----:B------:R-:W-:Y:S02]  /*15100*/  UIMAD UR41, UR24, UR4, UR41 ;  /* 0x00000004182972a4 */ /* 0x000fe4000f8e0229 */
[----:B------:R-:W-:-:S02]  /*15110*/  ULOP3.LUT UR16, UR16, UR20, URZ, 0xc0, !UPT ;  /* 0x0000001410107292 */ /* 0x000fc4000f8ec03f */
[----:B------:R-:W-:Y:S02]  /*15120*/  @UP0 UIMAD UR21, UR25, UR19, UR18 ;  /* 0x00000013191502a4 */ /* 0x000fe4000f8e0212 */
[----:B------:R-:W-:-:S03]  /*15130*/  UIMAD UR4, UR5, UR23, UR17 ;  /* 0x00000017050472a4 */ /* 0x000fc6000f8e0211 */
[----:B------:R-:W-:Y:S01]  /*15140*/  ULDC UR5, c[0x0][0x610] ;  /* 0x0001840000057ab9 */ /* 0x000fe20000000800 */
[----:B------:R-:W-:Y:S02]  /*15150*/  UIMAD UR4, UR4, UR7, UR16 ;  /* 0x00000007040472a4 */ /* 0x000fe4000f8e0210 */
[----:B------:R-:W-:-:S04]  /*15160*/  UIMAD UR41, UR41, UR5, UR21 ;  /* 0x00000005292972a4 */ /* 0x000fc8000f8e0215 */
[----:B------:R-:W-:Y:S02]  /*15170*/  USEL UR42, UR4, UR41, !UP0 ;  /* 0x00000029042a7287 */ /* 0x000fe4000c000000 */
[----:B------:R-:W-:-:S12]  /*15180*/  USEL UR41, UR41, UR4, !UP0 ;  /* 0x0000000429297287 */ /* 0x000fd8000c000000 */
.L_x_602:
[----:B------:R-:W-:-:S13]  /*15190*/  LOP3.LUT P0, RZ, R0, 0xff, RZ, 0xc0, !PT ;  /* 0x000000ff00ff7812 */ /* 0x000fda000780c0ff */
[----:B------:R-:W-:Y:S05]  /*151a0*/  @P0 BRA `(.L_x_605) ;  /* 0xfffffec000240947 */ /* 0x000fea000383ffff */
[----:B------:R-:W-:Y:S05]  /*151b0*/  EXIT ;  /* 0x000000000000794d */ /* 0x000fea0003800000 */
.L_x_4:
[----:B------:R-:W2:Y:S01]  /*151c0*/  LDL R5, [R1+0x184] ;  /* 0x0001840001057983 */ /* 0x000ea20000100800 */
[----:B------:R-:W-:-:S03]  /*151d0*/  ULDC.64 UR8, c[0x0][0x650] ;  /* 0x0001940000087ab9 */ /* 0x000fc60000000a00 */
[----:B------:R-:W3:Y:S01]  /*151e0*/  LDL R4, [R1+0x180] ;  /* 0x0001800001047983 */ /* 0x000ee20000100800 */
[----:B------:R-:W-:Y:S01]  /*151f0*/  PRMT R0, RZ, 0x7610, R0 ;  /* 0x00007610ff007816 */ /* 0x000fe20000000000 */
[----:B------:R-:W-:Y:S02]  /*15200*/  IMAD.MOV.U32 R3, RZ, RZ, -0x1 ;  /* 0xffffffffff037424 */ /* 0x000fe400078e00ff */
[----:B------:R-:W-:Y:S02]  /*15210*/  IMAD.MOV.U32 R2, RZ, RZ, -0x1 ;  /* 0xffffffffff027424 */ /* 0x000fe400078e00ff */
[----:B------:R-:W-:Y:S01]  /*15220*/  IMAD.MOV.U32 R9, RZ, RZ, -0x1 ;  /* 0xffffffffff097424 */ /* 0x000fe200078e00ff */
[----:B--2---:R-:W-:-:S04]  /*15230*/  ISETP.GE.U32.AND P0, PT, R5, UR8, PT ;  /* 0x0000000805007c0c */ /* 0x004fc8000bf06070 */
[----:B---3--:R-:W-:-:S13]  /*15240*/  ISETP.GE.U32.AND.EX P0, PT, R4, UR9, PT, P0 ;  /* 0x0000000904007c0c */ /* 0x008fda000bf06100 */
[----:B------:R-:W-:Y:S05]  /*15250*/  @P0 BRA `(.L_x_606) ;  /* 0x00000004008c0947 */ /* 0x000fea0003800000 */
[----:B------:R-:W-:Y:S01]  /*15260*/  I2FP.F32.U32 R0, UR4 ;  /* 0x0000000400007c45 */ /* 0x000fe20008201000 */
[----:B0-----:R-:W-:Y:S01]  /*15270*/  ULDC.64 UR16, c[0x0][0x628] ;  /* 0x00018a0000107ab9 */ /* 0x001fe20000000a00 */
        /* <DEDUP_REMOVED lines=24> */
.L_x_607:
        /* <DEDUP_REMOVED lines=24> */
[----:B------:R-:W-:Y:S01]  /*15580*/  UMOV UR19, 0x1 ;  /* 0x0000000100137882 */ /* 0x000fe20000000000 */
[----:B------:R-:W-:Y:S01]  /*15590*/  ULDC UR20, c[0x0][0x608] ;  /* 0x0001820000147ab9 */ /* 0x000fe20000000800 */
[----:B------:R-:W-:Y:S01]  /*155a0*/  USHF.L.U32 UR26, UR19, UR23, URZ ;  /* 0x00000017131a7299 */ /* 0x000fe2000800063f */
[----:B------:R-:W-:Y:S01]  /*155b0*/  ISETP.NE.AND.EX P0, PT, RZ, UR9, PT, P0 ;  /* 0x00000009ff007c0c */ /* 0x000fe2000bf05300 */
[----:B------:R-:W-:Y:S02]  /*155c0*/  USHF.R.U64 UR19, UR18, UR20, UR11 ;  /* 0x0000001412137299 */ /* 0x000fe4000800120b */
[----:B------:R-:W-:Y:S02]  /*155d0*/  USHF.R.U32.HI UR11, URZ, UR20, UR11 ;  /* 0x000000143f0b7299 */ /* 0x000fe4000801160b */
[----:B------:R-:W-:-:S02]  /*155e0*/  UIADD3 UR15, -UR15, URZ, URZ ;  /* 0x0000003f0f0f7290 */ /* 0x000fc4000fffe13f */
[----:B------:R-:W-:Y:S01]  /*155f0*/  USHF.R.U64 UR20, UR19, UR23, UR11 ;  /* 0x0000001713147299 */ /* 0x000fe2000800120b */
[----:B------:R-:W-:Y:S01]  /*15600*/  ULDC UR16, c[0x0][0x144] ;  /* 0x0000510000107ab9 */ /* 0x000fe20000000800 */
[----:B------:R-:W-:Y:S01]  /*15610*/  ULDC UR6, c[0x0][0x600] ;  /* 0x0001800000067ab9 */ /* 0x000fe20000000800 */
[----:B------:R-:W-:Y:S02]  /*15620*/  USHF.R.U32.HI UR11, URZ, UR23, UR11 ;  /* 0x000000173f0b7299 */ /* 0x000fe4000801160b */
[----:B------:R-:W-:Y:S02]  /*15630*/  UIMAD UR23, UR16, UR15, UR4 ;  /* 0x0000000f101772a4 */ /* 0x000fe4000f8e0204 */
[----:B------:R-:W-:Y:S02]  /*15640*/  UIADD3 UR22, UR6, -0x1, URZ ;  /* 0xffffffff06167890 */ /* 0x000fe4000fffe03f */
[----:B------:R-:W-:Y:S02]  /*15650*/  ULOP3.LUT UR27, URZ, UR13, URZ, 0x33, !UPT ;  /* 0x0000000d3f1b7292 */ /* 0x000fe4000f8e333f */
        /* <DEDUP_REMOVED lines=18> */
.L_x_608:
[----:B------:R-:W-:Y:S01]  /*15780*/  UISETP.NE.AND UP0, UPT, UR46, URZ, UPT ;  /* 0x0000003f2e00728c */ /* 0x000fe2000bf05270 */
[----:B------:R-:W-:Y:S01]  /*15790*/  IMAD.MOV.U32 R0, RZ, RZ, 0x1 ;  /* 0x00000001ff007424 */ /* 0x000fe200078e00ff */
[----:B------:R-:W-:Y:S01]  /*157a0*/  USHF.R.U64 UR8, UR4, UR24, UR11 ;  /* 0x0000001804087299 */ /* 0x000fe2000800120b */
[----:B------:R-:W-:Y:S01]  /*157b0*/  IMAD.U32 R9, RZ, RZ, UR5 ;  /* 0x00000005ff097e24 */ /* 0x000fe2000f8e00ff */
[----:B------:R-:W-:Y:S02]  /*157c0*/  ULOP3.LUT UR4, UR19, UR27, URZ, 0xc0, !UPT ;  /* 0x0000001b13047292 */ /* 0x000fe4000f8ec03f */
[----:B------:R-:W-:Y:S02]  /*157d0*/  ULOP3.LUT UR18, UR18, UR22, URZ, 0xc0, !UPT ;  /* 0x0000001612127292 */ /* 0x000fe4000f8ec03f */
[----:B------:R-:W-:-:S03]  /*157e0*/  UIMAD UR4, UR26, UR8, UR4 ;  /* 0x000000081a0472a4 */ /* 0x000fc6000f8e0204 */
[----:B------:R-:W-:Y:S02]  /*157f0*/  @UP0 UIMAD UR23, UR28, UR21, UR7 ;  /* 0x000000151c1702a4 */ /* 0x000fe4000f8e0207 */
[----:B------:R-:W-:-:S03]  /*15800*/  UIADD3 UR7, -UR8, URZ, URZ ;  /* 0x0000003f08077290 */ /* 0x000fc6000fffe13f */
[----:B------:R-:W-:Y:S01]  /*15810*/  ULDC UR8, c[0x0][0x610] ;  /* 0x0001840000087ab9 */ /* 0x000fe20000000800 */
[----:B------:R-:W-:Y:S02]  /*15820*/  UIMAD UR7, UR7, UR25, UR20 ;  /* 0x00000019070772a4 */ /* 0x000fe4000f8e0214 */
[----:B------:R-:W-:Y:S02]  /*15830*/  UIMAD UR4, UR4, UR8, UR23 ;  /* 0x00000008040472a4 */ /* 0x000fe4000f8e0217 */
[----:B------:R-:W-:-:S04]  /*15840*/  UIMAD UR7, UR7, UR6, UR18 ;  /* 0x00000006070772a4 */ /* 0x000fc8000f8e0212 */
[----:B------:R-:W-:Y:S02]  /*15850*/  USEL UR6, UR7, UR4, !UP0 ;  /* 0x0000000407067287 */ /* 0x000fe4000c000000 */
[----:B------:R-:W-:-:S04]  /*15860*/  USEL UR4, UR4, UR7, !UP0 ;  /* 0x0000000704047287 */ /* 0x000fc8000c000000 */
[----:B------:R-:W-:Y:S02]  /*15870*/  IMAD.U32 R2, RZ, RZ, UR6 ;  /* 0x00000006ff027e24 */ /* 0x000fe4000f8e00ff */
[----:B------:R-:W-:-:S07]  /*15880*/  IMAD.U32 R3, RZ, RZ, UR4 ;  /* 0x00000004ff037e24 */ /* 0x000fce000f8e00ff */
.L_x_606:
[----:B------:R-:W-:-:S08]  /*15890*/  NOP ;  /* 0x0000000000007918 */ /* 0x000fd00000000000 */
[----:B0-----:R-:W0:-:S00]  /*158a0*/  USETMAXREG.DEALLOC.CTAPOOL 0x18 ;  /* 0x00000018000079c8 */ /* 0x001e0000080e0500 */
[----:B------:R-:W-:-:S13]  /*158b0*/  ISETP.NE.AND P0, PT, RZ, UR10, PT ;  /* 0x0000000aff007c0c */ /* 0x000fda000bf05270 */
[----:B------:R-:W-:Y:S05]  /*158c0*/  @P0 EXIT ;  /* 0x000000000000094d */ /* 0x000fea0003800000 */
[----:B0-----:R-:W-:Y:S01]  /*158d0*/  LOP3.LUT P0, RZ, R0, 0xff, RZ, 0xc0, !PT ;  /* 0x000000ff00ff7812 */ /* 0x001fe2000780c0ff */
[----:B------:R-:W-:Y:S02]  /*158e0*/  IMAD.MOV.U32 R0, RZ, RZ, 0x1 ;  /* 0x00000001ff007424 */ /* 0x000fe400078e00ff */
[----:B------:R-:W-:-:S10]  /*158f0*/  IMAD.MOV.U32 R6, RZ, RZ, RZ ;  /* 0x000000ffff067224 */ /* 0x000fd400078e00ff */
[----:B------:R-:W-:Y:S05]  /*15900*/  @!P0 BRA `(.L_x_609) ;  /* 0x0000000c00688947 */ /* 0x000fea0003800000 */
[----:B------:R-:W0:Y:S01]  /*15910*/  S2R R4, SR_TID.X ;  /* 0x0000000000047919 */ /* 0x000e220000002100 */
[----:B------:R-:W-:Y:S01]  /*15920*/  ULDC UR4, c[0x0][0x28c] ;  /* 0x0000a30000047ab9 */ /* 0x000fe20000000800 */
[----:B------:R-:W-:Y:S01]  /*15930*/  ULDC UR6, c[0x0][0x658] ;  /* 0x0001960000067ab9 */ /* 0x000fe20000000800 */
[----:B------:R-:W-:Y:S01]  /*15940*/  UIADD3 UR10, UR4, 0xf, URZ ;  /* 0x0000000f040a7890 */ /* 0x000fe2000fffe03f */
[----:B------:R-:W-:Y:S01]  /*15950*/  BSSY B0, `(.L_x_609) ;  /* 0x00000d5000007945 */ /* 0x000fe20003800000 */
[----:B------:R-:W-:Y:S01]  /*15960*/  UMOV UR7, 0xffffffff ;  /* 0xffffffff00077882 */ /* 0x000fe20000000000 */
[----:B------:R-:W-:Y:S01]  /*15970*/  ULDC UR5, c[0x0][0x600] ;  /* 0x0001800000057ab9 */ /* 0x000fe20000000800 */
[----:B------:R-:W-:Y:S01]  /*15980*/  UMOV UR9, 0x1 ;  /* 0x0000000100097882 */ /* 0x000fe20000000000 */
[----:B------:R-:W-:Y:S01]  /*15990*/  USHF.L.U32 UR7, UR7, UR6, URZ ;  /* 0x0000000607077299 */ /* 0x000fe2000800063f */
[----:B------:R-:W-:Y:S01]  /*159a0*/  IMAD.MOV.U32 R8, RZ, RZ, 0x1 ;  /* 0x00000001ff087424 */ /* 0x000fe200078e00ff */
[----:B------:R-:W-:Y:S01]  /*159b0*/  UIADD3 UR4, UR5, -0x1, URZ ;  /* 0xffffffff05047890 */ /* 0x000fe2000fffe03f */
[----:B------:R-:W-:Y:S01]  /*159c0*/  IMAD.MOV.U32 R0, RZ, RZ, 0x1 ;  /* 0x00000001ff007424 */ /* 0x000fe200078e00ff */
[----:B------:R-:W-:Y:S01]  /*159d0*/  USHF.R.S32.HI UR11, URZ, 0x1f, UR10 ;  /* 0x0000001f3f0b7899 */ /* 0x000fe2000801140a */
[----:B------:R-:W-:Y:S01]  /*159e0*/  IMAD.MOV.U32 R6, RZ, RZ, RZ ;  /* 0x000000ffff067224 */ /* 0x000fe200078e00ff */
[----:B------:R-:W-:Y:S01]  /*159f0*/  ULDC UR8, c[0x0][0xc] ;  /* 0x0000030000087ab9 */ /* 0x000fe20000000800 */
[----:B------:R-:W-:-:S02]  /*15a00*/  USHF.L.U32 UR5, UR9, UR6, URZ ;  /* 0x0000000609057299 */ /* 0x000fc4000800063f */
[----:B------:R-:W-:Y:S01]  /*15a10*/  ULEA.HI UR11, UR11, UR10, URZ, 0x4 ;  /* 0x0000000a0b0b7291 */ /* 0x000fe2000f8f203f */
[----:B------:R-:W-:Y:S01]  /*15a20*/  ULDC UR9, c[0x0][0x10] ;  /* 0x0000040000097ab9 */ /* 0x000fe20000000800 */
[----:B------:R-:W-:Y:S02]  /*15a30*/  ULOP3.LUT UR6, URZ, UR7, URZ, 0x33, !UPT ;  /* 0x000000073f067292 */ /* 0x000fe4000f8e333f */
[----:B------:R-:W-:Y:S01]  /*15a40*/  UIMAD.WIDE.U32 UR8, UR8, UR9, URZ ;  /* 0x00000009080872a5 */ /* 0x000fe2000f8e003f */
[----:B------:R-:W-:Y:S01]  /*15a50*/  ULDC UR7, c[0x0][0x14] ;  /* 0x0000050000077ab9 */ /* 0x000fe20000000800 */
[----:B------:R-:W-:Y:S02]  /*15a60*/  USHF.R.S32.HI UR19, URZ, 0x4, UR11 ;  /* 0x000000043f137899 */ /* 0x000fe4000801140b */
[----:B------:R-:W-:Y:S02]  /*15a70*/  UIMAD.WIDE.U32 UR22, UR8, UR7, URZ ;  /* 0x00000007081672a5 */ /* 0x000fe4000f8e003f */
[----:B------:R-:W-:-:S02]  /*15a80*/  UIMAD UR13, UR9, UR7, URZ ;  /* 0x00000007090d72a4 */ /* 0x000fc4000f8e023f */
[----:B------:R-:W-:Y:S01]  /*15a90*/  ULOP3.LUT UR21, UR40, 0x2, URZ, 0xfc, !UPT ;  /* 0x0000000228157892 */ /* 0x000fe2000f8efc3f */
[C---:B0-----:R-:W-:Y:S01]  /*15aa0*/  LOP3.LUT P2, RZ, R4.reuse, 0x7f, RZ, 0xc0, !PT ;  /* 0x0000007f04ff7812 */ /* 0x041fe2000784c0ff */
[----:B------:R-:W-:Y:S01]  /*15ab0*/  UIADD3 UR13, UR23, UR13, URZ ;  /* 0x0000000d170d7290 */ /* 0x000fe2000fffe03f */
[----:B------:R-:W-:Y:S01]  /*15ac0*/  LOP3.LUT P0, RZ, R4, 0x1f, RZ, 0xc0, !PT ;  /* 0x0000001f04ff7812 */ /* 0x000fe2000780c0ff */
[----:B------:R-:W-:Y:S01]  /*15ad0*/  UIADD3 UR26, UR19, 0x1, URZ ;  /* 0x00000001131a7890 */ /* 0x000fe2000fffe03f */
[----:B------:R-:W-:Y:S02]  /*15ae0*/  ULDC.64 UR24, c[0x0][0x198] ;  /* 0x0000660000187ab9 */ /* 0x000fe40000000a00 */
[----:B------:R-:W-:-:S13]  /*15af0*/  PLOP3.LUT P0, PT, P0, P2, PT, 0x8a, 0x0 ;  /* 0x000000000000781c */ /* 0x000fda0000705172 */
.L_x_621:
[----:B------:R-:W-:-:S03]  /*15b00*/  UMOV UR7, 0xffffffff ;  /* 0xffffffff00077882 */ /* 0x000fc60000000000 */
[----:B------:R-:W-:Y:S05]  /*15b10*/  BRA.DIV UR7, `(.L_x_610) ;  /* 0x0000001207f47947 */ /* 0x000fea000b800000 */
[----:B------:R-:W-:-:S13]  /*15b20*/  ELECT P6, URZ, PT ;  /* 0x00000000003f782f */ /* 0x000fda00038c0000 */
.L_x_640:
[----:B------:R-:W0:Y:S01]  /*15b30*/  LDC R4, c[0x0][0x28c] ;  /* 0x0000a300ff047b82 */ /* 0x000e220000000800 */
[----:B------:R-:W-:Y:S01]  /*15b40*/  BSSY B1, `(.L_x_611) ;  /* 0x0000038000017945 */ /* 0x000fe20003800000 */
[----:B0-----:R-:W-:-:S13]  /*15b50*/  ISETP.LT.OR P6, PT, R4, 0x1, !P6 ;  /* 0x000000010400780c */ /* 0x001fda00077c1670 */
[----:B------:R-:W-:Y:S05]  /*15b60*/  @P6 BRA `(.L_x_612) ;  /* 0x0000000000d46947 */ /* 0x000fea0003800000 */
[----:B------:R-:W-:Y:S02]  /*15b70*/  IMAD R2, R2, 0xc0, RZ ;  /* 0x000000c002027824 */ /* 0x000fe400078e02ff */
[----:B------:R-:W-:Y:S02]  /*15b80*/  IMAD R3, R3, 0x180, RZ ;  /* 0x0000018003037824 */ /* 0x000fe400078e02ff */
[----:B------:R-:W-:Y:S02]  /*15b90*/  IMAD.MOV.U32 R13, RZ, RZ, RZ ;  /* 0x000000ffff0d7224 */ /* 0x000fe400078e00ff */
[----:B------:R-:W-:Y:S02]  /*15ba0*/  IMAD.U32 R11, RZ, RZ, UR26 ;  /* 0x0000001aff0b7e24 */ /* 0x000fe4000f8e00ff */
[----:B------:R-:W-:Y:S02]  /*15bb0*/  IMAD.MOV.U32 R4, RZ, RZ, R0 ;  /* 0x000000ffff047224 */ /* 0x000fe400078e0000 */
[----:B------:R-:W-:-:S07]  /*15bc0*/  IMAD.MOV.U32 R5, RZ, RZ, R6 ;  /* 0x000000ffff057224 */ /* 0x000fce00078e0006 */
.L_x_616:
[----:B------:R-:W0:Y:S01]  /*15bd0*/  S2R R10, SR_CgaCtaId ;  /* 0x00000000000a7919 */ /* 0x000e220000008800 */
[----:B------:R-:W-:-:S04]  /*15be0*/  MOV R7, 0x400 ;  /* 0x0000040000077802 */ /* 0x000fc80000000f00 */
[----:B0-----:R-:W-:Y:S02]  /*15bf0*/  LEA R14, R10, R7, 0x18 ;  /* 0x000000070a0e7211 */ /* 0x001fe400078ec0ff */
[----:B------:R-:W-:Y:S01]  /*15c00*/  SHF.L.U32 R7, R4, 0x1f, RZ ;  /* 0x0000001f04077819 */ /* 0x000fe200000006ff */
[----:B------:R-:W0:Y:S02]  /*15c10*/  @!P2 LDC R10, c[0x0][0x500] ;  /* 0x00014000ff0aab82 */ /* 0x000e240000000800 */
[----:B------:R-:W-:-:S04]  /*15c20*/  IMAD R12, R5, 0x8, R14 ;  /* 0x00000008050c7824 */ /* 0x000fc800078e020e */
[----:B------:R-:W1:Y:S02]  /*15c30*/  SYNCS.PHASECHK.TRANS64.TRYWAIT P1, [R12+URZ+0x60], R7 ;  /* 0x000060070c0075a7 */ /* 0x000e64000802017f */
[----:B-1----:R-:W-:Y:S05]  /*15c40*/  @!P1 BRA `(.L_x_613) ;  /* 0x0000001000c89947 */ /* 0x002fea0003800000 */
.L_x_641:
[----:B------:R-:W-:Y:S01]  /*15c50*/  UPRMT UR7, UR21, 0x9910, URZ ;  /* 0x0000991015077896 */ /* 0x000fe2000800003f */
[----:B0-----:R0:W-:Y:S03]  /*15c60*/  @!P2 SYNCS.ARRIVE.TRANS64 RZ, [R12+URZ], R10 ;  /* 0x0000000a0cffa9a7 */ /* 0x0011e6000800003f */
[----:B------:R-:W-:-:S06]  /*15c70*/  UISETP.NE.AND UP0, UPT, UR7, 0x2, UPT ;  /* 0x000000020700788c */ /* 0x000fcc000bf05270 */
[----:B------:R-:W-:-:S13]  /*15c80*/  PLOP3.LUT P1, PT, PT, PT, UP0, 0x80, 0x0 ;  /* 0x000000000000781c */ /* 0x000fda0003f2f008 */
[----:B0-----:R-:W-:Y:S05]  /*15c90*/  @P1 BRA `(.L_x_614) ;  /* 0x0000000000041947 */ /* 0x001fea0003800000 */
[----:B------:R-:W-:Y:S01]  /*15ca0*/  BPT.TRAP 0x1 ;  /* 0x000000040000795c */ /* 0x000fe20000300000 */
.L_x_614:
[----:B------:R-:W-:Y:S05]  /*15cb0*/  @P0 BRA `(.L_x_615) ;  /* 0x0000000000040947 */ /* 0x000fea0003800000 */
[----:B------:R-:W-:Y:S01]  /*15cc0*/  BPT.TRAP 0x1 ;  /* 0x000000040000795c */ /* 0x000fe20000300000 */
.L_x_615:
[C-C-:B-1----:R-:W-:Y:S01]  /*15cd0*/  IMAD R7, R5.reuse, 0x3000, R14.reuse ;  /* 0x0000300005077824 */ /* 0x142fe200078e020e */
[----:B------:R-:W-:Y:S01]  /*15ce0*/  R2UR UR9, R12 ;  /* 0x000000000c0972ca */ /* 0x000fe200000e0000 */
[----:B------:R-:W-:Y:S01]  /*15cf0*/  IMAD R14, R5, 0x1800, R14 ;  /* 0x00001800050e7824 */ /* 0x000fe200078e020e */
[----:B------:R-:W-:Y:S01]  /*15d00*/  UIADD3 UR14, UP0, UR24, 0xf0, URZ ;  /* 0x000000f0180e7890 */ /* 0x000fe2000ff1e03f */
[----:B------:R-:W-:Y:S01]  /*15d10*/  VIADD R11, R11, 0xffffffff ;  /* 0xffffffff0b0b7836 */ /* 0x000fe20000000000 */
[----:B------:R-:W-:Y:S01]  /*15d20*/  R2UR UR7, R7 ;  /* 0x00000000070772ca */ /* 0x000fe200000e0000 */
[----:B------:R-:W-:Y:S01]  /*15d30*/  UIADD3 UR28, UP1, UR24, 0x1f0, URZ ;  /* 0x000001f0181c7890 */ /* 0x000fe2000ff3e03f */
[----:B------:R-:W-:Y:S01]  /*15d40*/  R2UR UR8, R14 ;  /* 0x000000000e0872ca */ /* 0x000fe200000e0000 */
[----:B------:R-:W-:Y:S01]  /*15d50*/  UIADD3.X UR15, URZ, UR25, URZ, UP0, !UPT ;  /* 0x000000193f0f7290 */ /* 0x000fe200087fe43f */
[----:B------:R-:W-:Y:S01]  /*15d60*/  R2UR UR11, R3 ;  /* 0x00000000030b72ca */ /* 0x000fe200000e0000 */
[----:B------:R-:W-:Y:S01]  /*15d70*/  VIADD R5, R5, 0x1 ;  /* 0x0000000105057836 */ /* 0x000fe20000000000 */
[----:B------:R-:W-:Y:S01]  /*15d80*/  R2UR UR10, R13 ;  /* 0x000000000d0a72ca */ /* 0x000fe200000e0000 */
[----:B------:R-:W-:Y:S01]  /*15d90*/  UIADD3.X UR29, URZ, UR25, URZ, UP1, !UPT ;  /* 0x000000193f1d7290 */ /* 0x000fe20008ffe43f */
[----:B------:R-:W-:Y:S01]  /*15da0*/  R2UR UR12, R9 ;  /* 0x00000000090c72ca */ /* 0x000fe200000e0000 */
[----:B------:R-:W-:Y:S01]  /*15db0*/  UMOV UR16, 0x0 ;  /* 0x0000000000107882 */ /* 0x000fe20000000000 */
[----:B------:R-:W-:Y:S01]  /*15dc0*/  R2UR UR20, R2 ;  /* 0x00000000021472ca */ /* 0x000fe200000e0000 */
[----:B------:R-:W-:Y:S01]  /*15dd0*/  UMOV UR17, 0x10000000 ;  /* 0x1000000000117882 */ /* 0x000fe20000000000 */
[----:B------:R-:W-:Y:S01]  /*15de0*/  ISETP.GT.AND P3, PT, R11, 0x1, PT ;  /* 0x000000010b00780c */ /* 0x000fe20003f64270 */
[----:B------:R-:W-:Y:S01]  /*15df0*/  UIADD3 UR7, UR7, 0x180, URZ ;  /* 0x0000018007077890 */ /* 0x000fe2000fffe03f */
[----:B------:R-:W-:Y:S01]  /*15e00*/  ISETP.NE.AND P1, PT, R5, 0xc, PT ;  /* 0x0000000c0500780c */ /* 0x000fe20003f25270 */
[----:B------:R-:W-:Y:S01]  /*15e10*/  UIADD3 UR18, UR8, 0x24180, URZ ;  /* 0x0002418008127890 */ /* 0x000fe2000fffe03f */
[----:B------:R-:W-:-:S02]  /*15e20*/  VIADD R13, R13, 0x10 ;  /* 0x000000100d0d7836 */ /* 0x000fc40000000000 */
[----:B------:R-:W-:Y:S02]  /*15e30*/  SEL R7, RZ, 0x1, P1 ;  /* 0x00000001ff077807 */ /* 0x000fe40000800000 */
[----:B------:R-:W-:Y:S01]  /*15e40*/  UMOV UR8, UR7 ;  /* 0x0000000700087c82 */ /* 0x000fe20008000000 */
[----:B------:R-:W-:Y:S01]  /*15e50*/  SEL R5, R5, RZ, P1 ;  /* 0x000000ff05057207 */ /* 0x000fe20000800000 */
[----:B------:R0:W-:Y:S01]  /*15e60*/  UTMALDG.3D [UR8], [UR14], desc[UR16] ;  /* 0x000010080e0075b4 */ /* 0x0001e20008011000 */
[----:B------:R-:W-:Y:S01]  /*15e70*/  LOP3.LUT R4, R4, R7, RZ, 0x3c, !PT ;  /* 0x0000000704047212 */ /* 0x000fe200078e3cff */
[----:B0-----:R-:W-:Y:S01]  /*15e80*/  UMOV UR8, UR18 ;  /* 0x0000001200087c82 */ /* 0x001fe20008000000 */
[----:B------:R-:W-:Y:S02]  /*15e90*/  UMOV UR11, UR20 ;  /* 0x00000014000b7c82 */ /* 0x000fe40008000000 */
[----:B------:R0:W-:Y:S02]  /*15ea0*/  UTMALDG.3D [UR8], [UR28], desc[UR16] ;  /* 0x000010081c0075b4 */ /* 0x0001e40008011000 */
[----:B0-----:R-:W-:Y:S05]  /*15eb0*/  @P3 BRA `(.L_x_616) ;  /* 0xfffffffc00443947 */ /* 0x001fea000383ffff */
.L_x_612:
[----:B------:R-:W-:Y:S05]  /*15ec0*/  BSYNC B1 ;  /* 0x0000000000017941 */ /* 0x000fea0003800000 */
.L_x_611:
[----:B------:R-:W2:Y:S01]  /*15ed0*/  LDL.LU R14, [R1+0x180] ;  /* 0x00018000010e7983 */ /* 0x000ea20000300800 */
[----:B------:R-:W-:Y:S01]  /*15ee0*/  LOP3.LUT P1, RZ, R8, 0xff, RZ, 0xc0, !PT ;  /* 0x000000ff08ff7812 */ /* 0x000fe2000782c0ff */
[----:B------:R-:W-:Y:S01]  /*15ef0*/  VIADD R6, R6, UR19 ;  /* 0x0000001306067c36 */ /* 0x000fe20008000000 */
[----:B------:R-:W-:Y:S01]  /*15f00*/  ULDC.64 UR8, c[0x0][0x650] ;  /* 0x0001940000087ab9 */ /* 0x000fe20000000a00 */
[----:B------:R-:W3:Y:S01]  /*15f10*/  LDL.LU R12, [R1+0x184] ;  /* 0x00018400010c7983 */ /* 0x000ee20000300800 */
[----:B------:R-:W-:Y:S01]  /*15f20*/  UISETP.GE.U32.AND UP0, UPT, UR19, 0xc, UPT ;  /* 0x0000000c1300788c */ /* 0x000fe2000bf06070 */
[----:B------:R-:W-:Y:S01]  /*15f30*/  BSSY B1, `(.L_x_617) ;  /* 0x0000074000017945 */ /* 0x000fe20003800000 */
[----:B------:R-:W-:Y:S01]  /*15f40*/  IMAD.MOV.U32 R9, RZ, RZ, -0x1 ;  /* 0xffffffffff097424 */ /* 0x000fe200078e00ff */
[----:B------:R-:W-:Y:S02]  /*15f50*/  PRMT R4, RZ, 0x7610, R4 ;  /* 0x00007610ff047816 */ /* 0x000fe40000000004 */
[----:B------:R-:W-:-:S02]  /*15f60*/  PRMT R8, RZ, 0x7610, R8 ;  /* 0x00007610ff087816 */ /* 0x000fc40000000008 */
[----:B------:R-:W-:Y:S02]  /*15f70*/  PLOP3.LUT P3, PT, PT, PT, UP0, 0x80, 0x0 ;  /* 0x000000000000781c */ /* 0x000fe40003f6f008 */
[----:B------:R-:W0:Y:S01]  /*15f80*/  @P1 S2R R3, SR_CgaCtaId ;  /* 0x0000000000031919 */ /* 0x000e220000008800 */
[----:B------:R-:W-:-:S04]  /*15f90*/  @P1 MOV R2, 0x400 ;  /* 0x0000040000021802 */ /* 0x000fc80000000f00 */
[----:B0-----:R-:W-:-:S04]  /*15fa0*/  @P1 LEA R2, R3, R2, 0x18 ;  /* 0x0000000203021211 */ /* 0x001fc800078ec0ff */
[----:B------:R0:W-:Y:S01]  /*15fb0*/  @P1 SYNCS.ARRIVE.TRANS64.A1T0 RZ, [R2+URZ+0xd8], RZ ;  /* 0x0000d8ff02ff19a7 */ /* 0x0001e2000810003f */
[----:B------:R-:W-:Y:S01]  /*15fc0*/  ISETP.GT.U32.AND P1, PT, R6, 0xb, PT ;  /* 0x0000000b0600780c */ /* 0x000fe20003f24070 */
[----:B0-----:R-:W-:-:S05]  /*15fd0*/  IMAD.U32 R2, RZ, RZ, UR19 ;  /* 0x00000013ff027e24 */ /* 0x001fca000f8e00ff */
[----:B------:R-:W-:Y:S01]  /*15fe0*/  ISETP.LT.U32.AND P1, PT, R2, 0xc, P1 ;  /* 0x0000000c0200780c */ /* 0x000fe20000f21070 */
[----:B------:R-:W-:-:S04]  /*15ff0*/  IMAD.WIDE.U32 R2, R6, -0x55555555, RZ ;  /* 0xaaaaaaab06027825 */ /* 0x000fc800078e00ff */
[----:B------:R-:W-:Y:S01]  /*16000*/  IMAD.MOV.U32 R2, RZ, RZ, -0x1 ;  /* 0xffffffffff027424 */ /* 0x000fe200078e00ff */
[----:B------:R-:W-:Y:S02]  /*16010*/  SHF.R.U32.HI R5, RZ, 0x3, R3 ;  /* 0x00000003ff057819 */ /* 0x000fe40000011603 */
[----:B------:R-:W-:-:S03]  /*16020*/  SEL R3, RZ, 0x1, !P1 ;  /* 0x00000001ff037807 */ /* 0x000fc60004800000 */
[----:B------:R-:W-:Y:S01]  /*16030*/  IMAD R6, R5, -0xc, R6 ;  /* 0xfffffff405067824 */ /* 0x000fe200078e0206 */
[----:B------:R-:W-:Y:S01]  /*16040*/  LOP3.LUT R0, R0, R3, RZ, 0x3c, !PT ;  /* 0x0000000300007212 */ /* 0x000fe200078e3cff */
[----:B------:R-:W-:-:S03]  /*16050*/  IMAD.MOV.U32 R3, RZ, RZ, -0x1 ;  /* 0xffffffffff037424 */ /* 0x000fc600078e00ff */
[----:B------:R-:W-:Y:S02]  /*16060*/  @P3 LOP3.LUT R0, R0, 0x1, R5, 0x78, !PT ;  /* 0x0000000100003812 */ /* 0x000fe400078e7805 */
[----:B---3--:R-:W-:-:S04]  /*16070*/  IADD3 R12, P1, R12, UR22, RZ ;  /* 0x000000160c0c7c10 */ /* 0x008fc8000ff3e0ff */
[----:B--2---:R-:W-:Y:S01]  /*16080*/  IADD3.X R14, R14, UR13, RZ, P1, !PT ;  /* 0x0000000d0e0e7c10 */ /* 0x004fe20008ffe4ff */
[----:B------:R0:W-:Y:S01]  /*16090*/  STL [R1+0x184], R12 ;  /* 0x0001840c01007387 */ /* 0x0001e20000100800 */
[----:B------:R-:W-:-:S03]  /*160a0*/  ISETP.GE.U32.AND P1, PT, R12, UR8, PT ;  /* 0x000000080c007c0c */ /* 0x000fc6000bf26070 */
[----:B------:R0:W-:Y:S01]  /*160b0*/  STL [R1+0x180], R14 ;  /* 0x0001800e01007387 */ /* 0x0001e20000100800 */
[----:B------:R-:W-:-:S13]  /*160c0*/  ISETP.GE.U32.AND.EX P1, PT, R14, UR9, PT, P1 ;  /* 0x000000090e007c0c */ /* 0x000fda000bf26110 */
[----:B0-----:R-:W-:Y:S05]  /*160d0*/  @P1 BRA `(.L_x_618) ;  /* 0x0000000400641947 */ /* 0x001fea0003800000 */
[----:B------:R-:W0:Y:S01]  /*160e0*/  S2R R7, SR_CTAID.X ;  /* 0x0000000000077919 */ /* 0x000e220000002500 */
[----:B------:R-:W-:Y:S01]  /*160f0*/  ULDC UR7, c[0x0][0x150] ;  /* 0x0000540000077ab9 */ /* 0x000fe20000000800 */
[----:B------:R-:W1:Y:S01]  /*16100*/  LDC R4, c[0x0][0x144] ;  /* 0x00005100ff047b82 */ /* 0x000e620000000800 */
[----:B------:R-:W-:Y:S01]  /*16110*/  UISETP.NE.AND UP0, UPT, UR46, URZ, UPT ;  /* 0x0000003f2e00728c */ /* 0x000fe2000bf05270 */
[----:B------:R-:W2:Y:S01]  /*16120*/  S2R R5, SR_CTAID.Y ;  /* 0x0000000000057919 */ /* 0x000ea20000002600 */
[----:B------:R-:W-:Y:S01]  /*16130*/  ULDC.64 UR8, c[0x0][0x628] ;  /* 0x00018a0000087ab9 */ /* 0x000fe20000000a00 */
[----:B------:R-:W-:-:S03]  /*16140*/  ULDC UR10, c[0x0][0x630] ;  /* 0x00018c00000a7ab9 */ /* 0x000fc60000000800 */
[----:B------:R-:W-:Y:S01]  /*16150*/  PLOP3.LUT P1, PT, PT, PT, UP0, 0x80, 0x0 ;  /* 0x000000000000781c */ /* 0x000fe20003f2f008 */
[----:B------:R-:W3:Y:S01]  /*16160*/  LDC R10, c[0x0][0x148] ;  /* 0x00005200ff0a7b82 */ /* 0x000ee20000000800 */
[----:B0-----:R-:W-:Y:S02]  /*16170*/  I2FP.F32.U32 R2, R7 ;  /* 0x0000000700027245 */ /* 0x001fe40000201000 */
[----:B--2---:R-:W-:-:S03]  /*16180*/  I2FP.F32.U32 R3, R5 ;  /* 0x0000000500037245 */ /* 0x004fc60000201000 */
[----:B------:R-:W-:Y:S01]  /*16190*/  FMUL R2, R2, UR7 ;  /* 0x0000000702027c20 */ /* 0x000fe20008400000 */
[----:B------:R-:W-:Y:S02]  /*161a0*/  ULDC UR7, c[0x0][0x154] ;  /* 0x0000550000077ab9 */ /* 0x000fe40000000800 */
[----:B------:R-:W-:-:S03]  /*161b0*/  FMUL R9, R3, UR7 ;  /* 0x0000000703097c20 */ /* 0x000fc60008400000 */
[----:B------:R-:W0:Y:S08]  /*161c0*/  F2I.U32.TRUNC.NTZ R2, R2 ;  /* 0x0000000200027305 */ /* 0x000e30000020f000 */
[----:B------:R-:W2:Y:S01]  /*161d0*/  F2I.U32.TRUNC.NTZ R9, R9 ;  /* 0x0000000900097305 */ /* 0x000ea2000020f000 */
[----:B0-----:R-:W-:Y:S02]  /*161e0*/  IMAD.MOV R3, RZ, RZ, -R2 ;  /* 0x000000ffff037224 */ /* 0x001fe400078e0a02 */
[----:B------:R-:W-:-:S02]  /*161f0*/  IMAD.MOV.U32 R2, RZ, RZ, R12 ;  /* 0x000000ffff027224 */ /* 0x000fc400078e000c */
[----:B-1----:R-:W-:Y:S02]  /*16200*/  IMAD R7, R4, R3, R7 ;  /* 0x0000000304077224 */ /* 0x002fe400078e0207 */
[----:B--2---:R-:W-:-:S04]  /*16210*/  IMAD.MOV R3, RZ, RZ, -R9 ;  /* 0x000000ffff037224 */ /* 0x004fc800078e0a09 */
[----:B---3--:R-:W-:Y:S01]  /*16220*/  @P1 IMAD R7, R10, R3, R5 ;  /* 0x000000030a071224 */ /* 0x008fe200078e0205 */
[----:B------:R-:W-:Y:S01]  /*16230*/  ISETP.NE.U32.AND P1, PT, RZ, UR8, PT ;  /* 0x00000008ff007c0c */ /* 0x000fe2000bf25070 */
[----:B------:R-:W-:-:S03]  /*16240*/  IMAD.MOV.U32 R3, RZ, RZ, R14 ;  /* 0x000000ffff037224 */ /* 0x000fc600078e000e */
[----:B------:R-:W-:-:S13]  /*16250*/  ISETP.NE.AND.EX P1, PT, RZ, UR9, PT, P1 ;  /* 0x00000009ff007c0c */ /* 0x000fda000bf25310 */
[----:B------:R-:W-:Y:S05]  /*16260*/  @!P1 BRA `(.L_x_619) ;  /* 0x0000000000289947 */ /* 0x000fea0003800000 */
[----:B------:R-:W-:Y:S02]  /*16270*/  ULDC UR7, c[0x0][0x634] ;  /* 0x00018d0000077ab9 */ /* 0x000fe40000000800 */
[----:B------:R-:W-:-:S05]  /*16280*/  IADD3 R3, P1, R12, UR7, RZ ;  /* 0x000000070c037c10 */ /* 0x000fca000ff3e0ff */
[----:B------:R-:W-:-:S04]  /*16290*/  IMAD.X R9, RZ, RZ, R14, P1 ;  /* 0x000000ffff097224 */ /* 0x000fc800008e060e */
[----:B------:R-:W-:-:S04]  /*162a0*/  IMAD.WIDE.U32 R4, R9, UR8, RZ ;  /* 0x0000000809047c25 */ /* 0x000fc8000f8e00ff */
[----:B------:R-:W-:-:S04]  /*162b0*/  IMAD.WIDE.U32 R4, P1, R3, UR9, R4 ;  /* 0x0000000903047c25 */ /* 0x000fc8000f820004 */
[----:B------:R-:W-:-:S04]  /*162c0*/  IMAD.WIDE.U32 R2, R3, UR8, RZ ;  /* 0x0000000803027c25 */ /* 0x000fc8000f8e00ff */
[----:B------:R-:W-:Y:S01]  /*162d0*/  IMAD.MOV.U32 R2, RZ, RZ, R5 ;  /* 0x000000ffff027224 */ /* 0x000fe200078e0005 */
[----:B------:R-:W-:Y:S01]  /*162e0*/  IADD3 RZ, P3, R3, R4, RZ ;  /* 0x0000000403ff7210 */ /* 0x000fe20007f7e0ff */
[----:B------:R-:W-:-:S04]  /*162f0*/  IMAD.X R3, RZ, RZ, RZ, P1 ;  /* 0x000000ffff037224 */ /* 0x000fc800008e06ff */
[----:B------:R-:W-:-:S08]  /*16300*/  IMAD.WIDE.U32.X R2, R9, UR9, R2, P3 ;  /* 0x0000000909027c25 */ /* 0x000fd000098e0402 */
.L_x_619:
[--C-:B------:R-:W-:Y:S01]  /*16310*/  SHF.R.U64 R9, R2, UR10, R3.reuse ;  /* 0x0000000a02097c19 */ /* 0x100fe20008001203 */
[----:B------:R-:W-:Y:S01]  /*16320*/  ULDC.64 UR8, c[0x0][0x620] ;  /* 0x0001880000087ab9 */ /* 0x000fe20000000a00 */
[----:B------:R-:W-:Y:S01]  /*16330*/  SHF.R.U32.HI R2, RZ, UR10, R3 ;  /* 0x0000000aff027c19 */ /* 0x000fe20008011603 */
[----:B------:R-:W-:Y:S01]  /*16340*/  IMAD.MOV.U32 R3, RZ, RZ, R14 ;  /* 0x000000ffff037224 */ /* 0x000fe200078e000e */
[----:B------:R-:W-:Y:S01]  /*16350*/  IADD3 R11, P1, RZ, -R9, RZ ;  /* 0x80000009ff0b7210 */ /* 0x000fe20007f3e0ff */
[----:B------:R-:W-:-:S04]  /*16360*/  ULDC UR7, c[0x0][0x618] ;  /* 0x0001860000077ab9 */ /* 0x000fc80000000800 */
[----:B------:R-:W-:-:S04]  /*16370*/  IMAD.X R2, RZ, RZ, ~R2, P1 ;  /* 0x000000ffff027224 */ /* 0x000fc800008e0e02 */
[----:B------:R-:W-:-:S04]  /*16380*/  IMAD R2, R2, UR8, RZ ;  /* 0x0000000802027c24 */ /* 0x000fc8000f8e02ff */
[----:B------:R-:W-:Y:S02]  /*16390*/  IMAD R5, R11, UR9, R2 ;  /* 0x000000090b057c24 */ /* 0x000fe4000f8e0202 */
[----:B------:R-:W-:-:S04]  /*163a0*/  IMAD.MOV.U32 R2, RZ, RZ, R12 ;  /* 0x000000ffff027224 */ /* 0x000fc800078e000c */
[----:B------:R-:W-:Y:S01]  /*163b0*/  IMAD.WIDE.U32 R2, R11, UR8, R2 ;  /* 0x000000080b027c25 */ /* 0x000fe2000f8e0002 */
[----:B------:R-:W-:Y:S02]  /*163c0*/  ULDC.64 UR8, c[0x0][0x640] ;  /* 0x0001900000087ab9 */ /* 0x000fe40000000a00 */
[----:B------:R-:W-:Y:S01]  /*163d0*/  ISETP.NE.U32.AND P1, PT, RZ, UR8, PT ;  /* 0x00000008ff007c0c */ /* 0x000fe2000bf25070 */
[----:B------:R-:W-:-:S03]  /*163e0*/  IMAD.IADD R3, R3, 0x1, R5 ;  /* 0x0000000103037824 */ /* 0x000fc600078e0205 */
[----:B------:R-:W-:Y:S02]  /*163f0*/  ISETP.NE.AND.EX P1, PT, RZ, UR9, PT, P1 ;  /* 0x00000009ff007c0c */ /* 0x000fe4000bf25310 */
[--C-:B------:R-:W-:Y:S02]  /*16400*/  SHF.R.U64 R10, R2, UR7, R3.reuse ;  /* 0x00000007020a7c19 */ /* 0x100fe40008001203 */
[----:B------:R-:W-:Y:S01]  /*16410*/  SHF.R.U32.HI R3, RZ, UR7, R3 ;  /* 0x00000007ff037c19 */ /* 0x000fe20008011603 */
[----:B------:R-:W-:-:S03]  /*16420*/  ULDC UR7, c[0x0][0x608] ;  /* 0x0001820000077ab9 */ /* 0x000fc60000000800 */
[--C-:B------:R-:W-:Y:S02]  /*16430*/  SHF.R.U64 R12, R10, UR7, R3.reuse ;  /* 0x000000070a0c7c19 */ /* 0x100fe40008001203 */
[----:B------:R-:W-:Y:S01]  /*16440*/  SHF.R.U32.HI R3, RZ, UR7, R3 ;  /* 0x00000007ff037c19 */ /* 0x000fe20008011603 */
[----:B------:R-:W-:-:S03]  /*16450*/  ULDC UR7, c[0x0][0x658] ;  /* 0x0001960000077ab9 */ /* 0x000fc60000000800 */
[--C-:B------:R-:W-:Y:S02]  /*16460*/  SHF.R.U64 R11, R12, UR7, R3.reuse ;  /* 0x000000070c0b7c19 */ /* 0x100fe40008001203 */
[----:B------:R-:W-:-:S03]  /*16470*/  SHF.R.U32.HI R13, RZ, UR7, R3 ;  /* 0x00000007ff0d7c19 */ /* 0x000fc60008011603 */
[----:B------:R-:W-:Y:S02]  /*16480*/  IMAD.MOV.U32 R2, RZ, RZ, R11 ;  /* 0x000000ffff027224 */ /* 0x000fe400078e000b */
[----:B------:R-:W-:Y:S01]  /*16490*/  IMAD.MOV.U32 R3, RZ, RZ, R13 ;  /* 0x000000ffff037224 */ /* 0x000fe200078e000d */
[----:B------:R-:W-:Y:S06]  /*164a0*/  @!P1 BRA `(.L_x_620) ;  /* 0x0000000000289947 */ /* 0x000fec0003800000 */
        /* <DEDUP_REMOVED lines=10> */
.L_x_620:
[----:B------:R-:W-:Y:S01]  /*16550*/  ULDC UR7, c[0x0][0x648] ;  /* 0x0001920000077ab9 */ /* 0x000fe20000000800 */
[----:B------:R-:W-:Y:S01]  /*16560*/  LOP3.LUT R12, R12, UR6, RZ, 0xc0, !PT ;  /* 0x000000060c0c7c12 */ /* 0x000fe2000f8ec0ff */
[----:B------:R-:W-:Y:S01]  /*16570*/  UISETP.NE.AND UP0, UPT, UR46, URZ, UPT ;  /* 0x0000003f2e00728c */ /* 0x000fe2000bf05270 */
[----:B------:R-:W-:Y:S01]  /*16580*/  SHF.R.U64 R3, R2, UR7, R3 ;  /* 0x0000000702037c19 */ /* 0x000fe20008001203 */
[----:B------:R-:W-:Y:S01]  /*16590*/  ULDC UR7, c[0x0][0x638] ;  /* 0x00018e0000077ab9 */ /* 0x000fe20000000800 */
[----:B------:R-:W-:-:S03]  /*165a0*/  LOP3.LUT R4, R10, UR4, RZ, 0xc0, !PT ;  /* 0x000000040a047c12 */ /* 0x000fc6000f8ec0ff */
[----:B------:R-:W-:Y:S01]  /*165b0*/  IMAD.MOV R2, RZ, RZ, -R3 ;  /* 0x000000ffff027224 */ /* 0x000fe200078e0a03 */
[----:B------:R-:W-:Y:S01]  /*165c0*/  PLOP3.LUT P1, PT, PT, PT, UP0, 0x40, 0x0 ;  /* 0x000000000000781c */ /* 0x000fe20003f2e808 */
[----:B------:R-:W-:Y:S01]  /*165d0*/  IMAD R12, R3, UR5, R12 ;  /* 0x00000005030c7c24 */ /* 0x000fe2000f8e020c */
[----:B------:R-:W-:Y:S01]  /*165e0*/  PLOP3.LUT P3, PT, PT, PT, UP0, 0x40, 0x0 ;  /* 0x000000000000781c */ /* 0x000fe20003f6e808 */
[----:B------:R-:W-:Y:S01]  /*165f0*/  IMAD R11, R2, UR7, R11 ;  /* 0x00000007020b7c24 */ /* 0x000fe2000f8e020b */
[----:B------:R-:W-:Y:S02]  /*16600*/  ULDC UR7, c[0x0][0x610] ;  /* 0x0001840000077ab9 */ /* 0x000fe40000000800 */
[----:B------:R-:W-:Y:S01]  /*16610*/  IMAD R7, R12, UR7, R7 ;  /* 0x000000070c077c24 */ /* 0x000fe2000f8e0207 */
[----:B------:R-:W-:Y:S02]  /*16620*/  ULDC UR7, c[0x0][0x600] ;  /* 0x0001800000077ab9 */ /* 0x000fe40000000800 */
[----:B------:R-:W-:-:S05]  /*16630*/  IMAD R4, R11, UR7, R4 ;  /* 0x000000070b047c24 */ /* 0x000fca000f8e0204 */
[----:B------:R-:W-:Y:S02]  /*16640*/  SEL R2, R4, R7, P1 ;  /* 0x0000000704027207 */ /* 0x000fe40000800000 */
[----:B------:R-:W-:Y:S01]  /*16650*/  SEL R3, R7, R4, P3 ;  /* 0x0000000407037207 */ /* 0x000fe20001800000 */
[----:B------:R-:W-:-:S07]  /*16660*/  IMAD.MOV.U32 R4, RZ, RZ, 0x1 ;  /* 0x00000001ff047424 */ /* 0x000fce00078e00ff */
.L_x_618:
[----:B------:R-:W-:Y:S05]  /*16670*/  BSYNC B1 ;  /* 0x0000000000017941 */ /* 0x000fea0003800000 */
.L_x_617:
[----:B------:R-:W-:-:S13]  /*16680*/  LOP3.LUT P1, RZ, R4, 0xff, RZ, 0xc0, !PT ;  /* 0x000000ff04ff7812 */ /* 0x000fda000782c0ff */
[----:B------:R-:W-:Y:S05]  /*16690*/  @P1 BRA `(.L_x_621) ;  /* 0xfffffff400181947 */ /* 0x000fea000383ffff */
[----:B------:R-:W-:Y:S05]  /*166a0*/  BSYNC B0 ;  /* 0x0000000000007941 */ /* 0x000fea0003800000 */
.L_x_609:
[----:B------:R-:W-:-:S03]  /*166b0*/  UMOV UR7, 0xffffffff ;  /* 0xffffffff00077882 */ /* 0x000fc60000000000 */
[----:B------:R-:W-:Y:S05]  /*166c0*/  BRA.DIV UR7, `(.L_x_622) ;  /* 0x0000000a073c7947 */ /* 0x000fea000b800000 */
[----:B------:R-:W-:-:S13]  /*166d0*/  ELECT P6, URZ, PT ;  /* 0x00000000003f782f */ /* 0x000fda00038c0000 */
.L_x_644:
[----:B------:R-:W-:Y:S04]  /*166e0*/  BSSY B0, `(.L_x_623) ;  /* 0x0000074000007945 */ /* 0x000fe80003800000 */
[----:B------:R-:W-:Y:S05]  /*166f0*/  @!P6 BRA `(.L_x_624) ;  /* 0x0000000400c8e947 */ /* 0x000fea0003800000 */
[----:B------:R-:W-:-:S04]  /*16700*/  ULOP3.LUT UR7, UR40, 0x2, URZ, 0xfc, !UPT ;  /* 0x0000000228077892 */ /* 0x000fc8000f8efc3f */
[----:B------:R-:W-:-:S06]  /*16710*/  UISETP.NE.AND UP0, UPT, UR7, 0x3, UPT ;  /* 0x000000030700788c */ /* 0x000fcc000bf05270 */
[----:B------:R-:W-:-:S13]  /*16720*/  PLOP3.LUT P0, PT, PT, PT, UP0, 0x80, 0x0 ;  /* 0x000000000000781c */ /* 0x000fda0003f0f008 */
[----:B------:R-:W-:Y:S05]  /*16730*/  @!P0 BRA `(.L_x_625) ;  /* 0x0000000000048947 */ /* 0x000fea0003800000 */
[----:B------:R-:W-:Y:S01]  /*16740*/  BPT.TRAP 0x1 ;  /* 0x000000040000795c */ /* 0x000fe20000300000 */
.L_x_625:
[----:B------:R-:W0:Y:S01]  /*16750*/  S2R R3, SR_CgaCtaId ;  /* 0x0000000000037919 */ /* 0x000e220000008800 */
[----:B------:R-:W-:-:S04]  /*16760*/  MOV R2, 0x400 ;  /* 0x0000040000027802 */ /* 0x000fc80000000f00 */
[----:B0-----:R-:W-:Y:S02]  /*16770*/  LEA R3, R3, R2, 0x18 ;  /* 0x0000000203037211 */ /* 0x001fe400078ec0ff */
[----:B------:R-:W-:-:S03]  /*16780*/  SHF.L.U32 R2, R0, 0x1f, RZ ;  /* 0x0000001f00027819 */ /* 0x000fc600000006ff */
[----:B------:R-:W-:-:S04]  /*16790*/  VIADD R3, R3, 0x60 ;  /* 0x0000006003037836 */ /* 0x000fc80000000000 */
[----:B------:R-:W-:-:S04]  /*167a0*/  IMAD R5, R6, 0x8, R3 ;  /* 0x0000000806057824 */ /* 0x000fc800078e0203 */
[----:B------:R-:W0:Y:S02]  /*167b0*/  SYNCS.PHASECHK.TRANS64.TRYWAIT P0, [R5+URZ], R2 ;  /* 0x00000002050075a7 */ /* 0x000e24000800017f */
[----:B0-----:R-:W-:Y:S05]  /*167c0*/  @!P0 BRA `(.L_x_626) ;  /* 0x00000008001c8947 */ /* 0x001fea0003800000 */
.L_x_645:
[----:B------:R-:W-:-:S05]  /*167d0*/  VIADD R6, R6, 0x1 ;  /* 0x0000000106067836 */ /* 0x000fca0000000000 */
[----:B------:R-:W-:-:S04]  /*167e0*/  ISETP.NE.AND P0, PT, R6, 0xc, PT ;  /* 0x0000000c0600780c */ /* 0x000fc80003f05270 */
[----:B0-----:R-:W-:Y:S02]  /*167f0*/  SEL R5, RZ, 0x1, P0 ;  /* 0x00000001ff057807 */ /* 0x001fe40000000000 */
[----:B------:R-:W-:Y:S02]  /*16800*/  SEL R6, R6, RZ, P0 ;  /* 0x000000ff06067207 */ /* 0x000fe40000000000 */
[----:B------:R-:W-:-:S03]  /*16810*/  LOP3.LUT R5, R0, R5, RZ, 0x3c, !PT ;  /* 0x0000000500057212 */ /* 0x000fc600078e3cff */
[----:B------:R-:W-:Y:S01]  /*16820*/  IMAD R7, R6, 0x8, R3 ;  /* 0x0000000806077824 */ /* 0x000fe200078e0203 */
[----:B------:R-:W-:-:S04]  /*16830*/  SHF.L.U32 R0, R5, 0x1f, RZ ;  /* 0x0000001f05007819 */ /* 0x000fc800000006ff */
[----:B------:R-:W0:Y:S02]  /*16840*/  SYNCS.PHASECHK.TRANS64.TRYWAIT P0, [R7+URZ], R0 ;  /* 0x00000000070075a7 */ /* 0x000e24000800017f */
[----:B0-----:R-:W-:Y:S05]  /*16850*/  @!P0 BRA `(.L_x_627) ;  /* 0x00000008000c8947 */ /* 0x001fea0003800000 */
.L_x_646:
[----:B0-----:R-:W-:-:S05]  /*16860*/  VIADD R0, R6, 0x1 ;  /* 0x0000000106007836 */ /* 0x001fca0000000000 */
[----:B------:R-:W-:-:S04]  /*16870*/  ISETP.NE.AND P0, PT, R0, 0xc, PT ;  /* 0x0000000c0000780c */ /* 0x000fc80003f05270 */
[----:B------:R-:W-:Y:S02]  /*16880*/  SEL R2, RZ, 0x1, P0 ;  /* 0x00000001ff027807 */ /* 0x000fe40000000000 */
[----:B------:R-:W-:Y:S02]  /*16890*/  SEL R4, R0, RZ, P0 ;  /* 0x000000ff00047207 */ /* 0x000fe40000000000 */
[----:B------:R-:W-:-:S03]  /*168a0*/  LOP3.LUT R5, R5, R2, RZ, 0x3c, !PT ;  /* 0x0000000205057212 */ /* 0x000fc600078e3cff */
[----:B------:R-:W-:Y:S01]  /*168b0*/  IMAD R7, R4, 0x8, R3 ;  /* 0x0000000804077824 */ /* 0x000fe200078e0203 */
[----:B------:R-:W-:-:S04]  /*168c0*/  SHF.L.U32 R0, R5, 0x1f, RZ ;  /* 0x0000001f05007819 */ /* 0x000fc800000006ff */
[----:B------:R-:W0:Y:S02]  /*168d0*/  SYNCS.PHASECHK.TRANS64.TRYWAIT P0, [R7+URZ], R0 ;  /* 0x00000000070075a7 */ /* 0x000e24000800017f */
[----:B0-----:R-:W-:Y:S05]  /*168e0*/  @!P0 BRA `(.L_x_628) ;  /* 0x0000000400fc8947 */ /* 0x001fea0003800000 */
.L_x_647:
        /* <DEDUP_REMOVED lines=9> */
.L_x_648:
        /* <DEDUP_REMOVED lines=9> */
.L_x_649:
        /* <DEDUP_REMOVED lines=9> */
.L_x_650:
        /* <DEDUP_REMOVED lines=9> */
.L_x_651:
        /* <DEDUP_REMOVED lines=9> */
.L_x_652:
        /* <DEDUP_REMOVED lines=9> */
.L_x_653:
        /* <DEDUP_REMOVED lines=9> */
.L_x_654:
        /* <DEDUP_REMOVED lines=9> */
.L_x_655:
[----:B0-----:R-:W-:-:S05]  /*16d70*/  VIADD R0, R4, 0x1 ;  /* 0x0000000104007836 */ /* 0x001fca0000000000 */
[----:B------:R-:W-:-:S04]  /*16d80*/  ISETP.NE.AND P0, PT, R0, 0xc, PT ;  /* 0x0000000c0000780c */ /* 0x000fc80003f05270 */
[----:B------:R-:W-:Y:S02]  /*16d90*/  SEL R2, RZ, 0x1, P0 ;  /* 0x00000001ff027807 */ /* 0x000fe40000000000 */
[----:B------:R-:W-:Y:S02]  /*16da0*/  SEL R0, R0, RZ, P0 ;  /* 0x000000ff00007207 */ /* 0x000fe40000000000 */
[----:B------:R-:W-:-:S03]  /*16db0*/  LOP3.LUT R2, R5, R2, RZ, 0x3c, !PT ;  /* 0x0000000205027212 */ /* 0x000fc600078e3cff */
[----:B------:R-:W-:Y:S01]  /*16dc0*/  IMAD R3, R0, 0x8, R3 ;  /* 0x0000000800037824 */ /* 0x000fe200078e0203 */
[----:B------:R-:W-:-:S07]  /*16dd0*/  SHF.L.U32 R0, R2, 0x1f, RZ ;  /* 0x0000001f02007819 */ /* 0x000fce00000006ff */
.L_x_637:
[----:B0-----:R0:W1:Y:S02]  /*16de0*/  SYNCS.PHASECHK.TRANS64.TRYWAIT P0, [R3+URZ], R0 ;  /* 0x00000000030075a7 */ /* 0x001064000800017f */
[----:B-1----:R-:W-:Y:S05]  /*16df0*/  @!P0 NANOSLEEP.SYNCS 0x989680 ;  /* 0x009896800000895d */ /* 0x002fea0003900000 */
[----:B------:R-:W1:Y:S02]  /*16e00*/  @!P0 SYNCS.PHASECHK.TRANS64 P0, [R3+URZ], R0 ;  /* 0x00000000030085a7 */ /* 0x000e64000800007f */
[----:B-1----:R-:W-:Y:S05]  /*16e10*/  @!P0 BRA `(.L_x_637) ;  /* 0xfffffffc00f08947 */ /* 0x002fea000383ffff */
.L_x_624:
[----:B------:R-:W-:Y:S05]  /*16e20*/  BSYNC B0 ;  /* 0x0000000000007941 */ /* 0x000fea0003800000 */
.L_x_623:
[----:B------:R-:W-:Y:S05]  /*16e30*/  EXIT ;  /* 0x000000000000794d */ /* 0x000fea0003800000 */
.L_x_18:
[----:B-1----:R1:W4:Y:S02]  /*16e40*/  SYNCS.PHASECHK.TRANS64.TRYWAIT P1, [R3+URZ], R0 ;  /* 0x00000000030075a7 */ /* 0x002324000802017f */
[----:B----4-:R-:W-:Y:S05]  /*16e50*/  @!P1 NANOSLEEP.SYNCS 0x989680 ;  /* 0x009896800000995d */ /* 0x010fea0003900000 */
[----:B------:R-:W4:Y:S02]  /*16e60*/  @!P1 SYNCS.PHASECHK.TRANS64 P1, [R3+URZ], R0 ;  /* 0x00000000030095a7 */ /* 0x000f24000802007f */
[----:B----4-:R-:W-:Y:S05]  /*16e70*/  @!P1 BRA `(.L_x_18) ;  /* 0xfffffffc00f09947 */ /* 0x010fea000383ffff */
[----:B------:R-:W-:Y:S05]  /*16e80*/  BRA `(.L_x_17) ;  /* 0xfffffea400b07947 */ /* 0x000fea000383ffff */
.L_x_23:
[----:B-1----:R-:W-:-:S04]  /*16e90*/  IMAD.U32 R6, RZ, RZ, UR4 ;  /* 0x00000004ff067e24 */ /* 0x002fc8000f8e00ff */
[----:B------:R1:W2:Y:S03]  /*16ea0*/  SYNCS.PHASECHK.TRANS64.TRYWAIT P1, [R6+URZ], R4 ;  /* 0x00000004060075a7 */ /* 0x0002a6000802017f */
[----:B--2---:R-:W-:Y:S05]  /*16eb0*/  @!P1 NANOSLEEP.SYNCS 0x989680 ;  /* 0x009896800000995d */ /* 0x004fea0003900000 */
[----:B------:R-:W2:Y:S02]  /*16ec0*/  @!P1 SYNCS.PHASECHK.TRANS64 P1, [R6+URZ], R4 ;  /* 0x00000004060095a7 */ /* 0x000ea4000802007f */
[----:B--2---:R-:W-:Y:S05]  /*16ed0*/  @!P1 BRA `(.L_x_23) ;  /* 0xfffffffc00ec9947 */ /* 0x004fea000383ffff */
[----:B------:R-:W-:Y:S05]  /*16ee0*/  BRA `(.L_x_22) ;  /* 0xfffffeac00187947 */ /* 0x000fea000383ffff */
.L_x_610:
[----:B------:R-:W-:Y:S01]  /*16ef0*/  BSSY B1, `(.L_x_638) ;  /* 0x0000006000017945 */ /* 0x000fe20003800000 */
[----:B------:R-:W-:-:S07]  /*16f00*/  IMAD.MOV.U32 R15, RZ, RZ, -0x1 ;  /* 0xffffffffff0f7424 */ /* 0x000fce00078e00ff */
[----:B------:R-:W-:Y:S05]  /*16f10*/  WARPSYNC.COLLECTIVE R15, `(.L_x_639) ;  /* 0x000000000f0c7348 */ /* 0x000fea0003c00000 */
[----:B------:R-:W-:Y:S02]  /*16f20*/  ELECT P6, UR62, PT ;  /* 0x00000000003e782f */ /* 0x000fe400038c0000 */
[----:B------:R-:W-:Y:S01]  /*16f30*/  MOV R14, UR62 ;  /* 0x0000003e000e7c02 */ /* 0x000fe20008000f00 */
[----:B------:R-:W-:Y:S10]  /*16f40*/  ENDCOLLECTIVE ;  /* 0x000000000000791b */ /* 0x000ff40003800000 */
.L_x_639:
[----:B------:R-:W-:Y:S05]  /*16f50*/  BSYNC B1 ;  /* 0x0000000000017941 */ /* 0x000fea0003800000 */
.L_x_638:
[----:B------:R-:W-:Y:S05]  /*16f60*/  BRA `(.L_x_640) ;  /* 0xffffffe800f07947 */ /* 0x000fea000383ffff */
.L_x_613:
[----:B-1----:R1:W2:Y:S02]  /*16f70*/  SYNCS.PHASECHK.TRANS64.TRYWAIT P1, [R12+URZ+0x60], R7 ;  /* 0x000060070c0075a7 */ /* 0x0022a4000802017f */
[----:B--2---:R-:W-:Y:S05]  /*16f80*/  @!P1 NANOSLEEP.SYNCS 0x989680 ;  /* 0x009896800000995d */ /* 0x004fea0003900000 */
[----:B------:R-:W2:Y:S02]  /*16f90*/  @!P1 SYNCS.PHASECHK.TRANS64 P1, [R12+URZ+0x60], R7 ;  /* 0x000060070c0095a7 */ /* 0x000ea4000802007f */
[----:B--2---:R-:W-:Y:S05]  /*16fa0*/  @!P1 BRA `(.L_x_613) ;  /* 0xfffffffc00f09947 */ /* 0x004fea000383ffff */
[----:B------:R-:W-:Y:S05]  /*16fb0*/  BRA `(.L_x_641) ;  /* 0xffffffec00247947 */ /* 0x000fea000383ffff */
.L_x_622:
[----:B------:R-:W-:Y:S01]  /*16fc0*/  BSSY B0, `(.L_x_642) ;  /* 0x0000006000007945 */ /* 0x000fe20003800000 */
[----:B------:R-:W-:-:S07]  /*16fd0*/  IMAD.MOV.U32 R15, RZ, RZ, -0x1 ;  /* 0xffffffffff0f7424 */ /* 0x000fce00078e00ff */
[----:B------:R-:W-:Y:S05]  /*16fe0*/  WARPSYNC.COLLECTIVE R15, `(.L_x_643) ;  /* 0x000000000f0c7348 */ /* 0x000fea0003c00000 */
[----:B------:R-:W-:Y:S02]  /*16ff0*/  ELECT P6, UR62, PT ;  /* 0x00000000003e782f */ /* 0x000fe400038c0000 */
[----:B------:R-:W-:Y:S01]  /*17000*/  MOV R14, UR62 ;  /* 0x0000003e000e7c02 */ /* 0x000fe20008000f00 */
[----:B------:R-:W-:Y:S10]  /*17010*/  ENDCOLLECTIVE ;  /* 0x000000000000791b */ /* 0x000ff40003800000 */
.L_x_643:
[----:B------:R-:W-:Y:S05]  /*17020*/  BSYNC B0 ;  /* 0x0000000000007941 */ /* 0x000fea0003800000 */
.L_x_642:
[----:B------:R-:W-:Y:S05]  /*17030*/  BRA `(.L_x_644) ;  /* 0xfffffff400a87947 */ /* 0x000fea000383ffff */
.L_x_626:
[----:B0-----:R0:W1:Y:S02]  /*17040*/  SYNCS.PHASECHK.TRANS64.TRYWAIT P0, [R5+URZ], R2 ;  /* 0x00000002050075a7 */ /* 0x001064000800017f */
[----:B-1----:R-:W-:Y:S05]  /*17050*/  @!P0 NANOSLEEP.SYNCS 0x989680 ;  /* 0x009896800000895d */ /* 0x002fea0003900000 */
[----:B------:R-:W1:Y:S02]  /*17060*/  @!P0 SYNCS.PHASECHK.TRANS64 P0, [R5+URZ], R2 ;  /* 0x00000002050085a7 */ /* 0x000e64000800007f */
[----:B-1----:R-:W-:Y:S05]  /*17070*/  @!P0 BRA `(.L_x_626) ;  /* 0xfffffffc00f08947 */ /* 0x002fea000383ffff */
[----:B------:R-:W-:Y:S05]  /*17080*/  BRA `(.L_x_645) ;  /* 0xfffffff400d07947 */ /* 0x000fea000383ffff */
.L_x_627:
[----:B0-----:R0:W1:Y:S02]  /*17090*/  SYNCS.PHASECHK.TRANS64.TRYWAIT P0, [R7+URZ], R0 ;  /* 0x00000000070075a7 */ /* 0x001064000800017f */
[----:B-1----:R-:W-:Y:S05]  /*170a0*/  @!P0 NANOSLEEP.SYNCS 0x989680 ;  /* 0x009896800000895d */ /* 0x002fea0003900000 */
[----:B------:R-:W1:Y:S02]  /*170b0*/  @!P0 SYNCS.PHASECHK.TRANS64 P0, [R7+URZ], R0 ;  /* 0x00000000070085a7 */ /* 0x000e64000800007f */
[----:B-1----:R-:W-:Y:S05]  /*170c0*/  @!P0 BRA `(.L_x_627) ;  /* 0xfffffffc00f08947 */ /* 0x002fea000383ffff */
[----:B------:R-:W-:Y:S05]  /*170d0*/  BRA `(.L_x_646) ;  /* 0xfffffff400e07947 */ /* 0x000fea000383ffff */
.L_x_628:
[----:B0-----:R0:W1:Y:S02]  /*170e0*/  SYNCS.PHASECHK.TRANS64.TRYWAIT P0, [R7+URZ], R0 ;  /* 0x00000000070075a7 */ /* 0x001064000800017f */
[----:B-1----:R-:W-:Y:S05]  /*170f0*/  @!P0 NANOSLEEP.SYNCS 0x989680 ;  /* 0x009896800000895d */ /* 0x002fea0003900000 */
[----:B------:R-:W1:Y:S02]  /*17100*/  @!P0 SYNCS.PHASECHK.TRANS64 P0, [R7+URZ], R0 ;  /* 0x00000000070085a7 */ /* 0x000e64000800007f */
[----:B-1----:R-:W-:Y:S05]  /*17110*/  @!P0 BRA `(.L_x_628) ;  /* 0xfffffffc00f08947 */ /* 0x002fea000383ffff */
[----:B------:R-:W-:Y:S05]  /*17120*/  BRA `(.L_x_647) ;  /* 0xfffffff400f07947 */ /* 0x000fea000383ffff */
.L_x_629:
[----:B0-----:R0:W1:Y:S02]  /*17130*/  SYNCS.PHASECHK.TRANS64.TRYWAIT P0, [R7+URZ], R0 ;  /* 0x00000000070075a7 */ /* 0x001064000800017f */
[----:B-1----:R-:W-:Y:S05]  /*17140*/  @!P0 NANOSLEEP.SYNCS 0x989680 ;  /* 0x009896800000895d */ /* 0x002fea0003900000 */
[----:B------:R-:W1:Y:S02]  /*17150*/  @!P0 SYNCS.PHASECHK.TRANS64 P0, [R7+URZ], R0 ;  /* 0x00000000070085a7 */ /* 0x000e64000800007f */
[----:B-1----:R-:W-:Y:S05]  /*17160*/  @!P0 BRA `(.L_x_629) ;  /* 0xfffffffc00f08947 */ /* 0x002fea000383ffff */
[----:B------:R-:W-:Y:S05]  /*17170*/  BRA `(.L_x_648) ;  /* 0xfffffff800007947 */ /* 0x000fea000383ffff */
.L_x_630:
[----:B0-----:R0:W1:Y:S02]  /*17180*/  SYNCS.PHASECHK.TRANS64.TRYWAIT P0, [R7+URZ], R0 ;  /* 0x00000000070075a7 */ /* 0x001064000800017f */
[----:B-1----:R-:W-:Y:S05]  /*17190*/  @!P0 NANOSLEEP.SYNCS 0x989680 ;  /* 0x009896800000895d */ /* 0x002fea0003900000 */
[----:B------:R-:W1:Y:S02]  /*171a0*/  @!P0 SYNCS.PHASECHK.TRANS64 P0, [R7+URZ], R0 ;  /* 0x00000000070085a7 */ /* 0x000e64000800007f */
[----:B-1----:R-:W-:Y:S05]  /*171b0*/  @!P0 BRA `(.L_x_630) ;  /* 0xfffffffc00f08947 */ /* 0x002fea000383ffff */
[----:B------:R-:W-:Y:S05]  /*171c0*/  BRA `(.L_x_649) ;  /* 0xfffffff800107947 */ /* 0x000fea000383ffff */
.L_x_631:
[----:B0-----:R0:W1:Y:S02]  /*171d0*/  SYNCS.PHASECHK.TRANS64.TRYWAIT P0, [R7+URZ], R0 ;  /* 0x00000000070075a7 */ /* 0x001064000800017f */
[----:B-1----:R-:W-:Y:S05]  /*171e0*/  @!P0 NANOSLEEP.SYNCS 0x989680 ;  /* 0x009896800000895d */ /* 0x002fea0003900000 */
[----:B------:R-:W1:Y:S02]  /*171f0*/  @!P0 SYNCS.PHASECHK.TRANS64 P0, [R7+URZ], R0 ;  /* 0x00000000070085a7 */ /* 0x000e64000800007f */
[----:B-1----:R-:W-:Y:S05]  /*17200*/  @!P0 BRA `(.L_x_631) ;  /* 0xfffffffc00f08947 */ /* 0x002fea000383ffff */
[----:B------:R-:W-:Y:S05]  /*17210*/  BRA `(.L_x_650) ;  /* 0xfffffff800207947 */ /* 0x000fea000383ffff */
.L_x_632:
[----:B0-----:R0:W1:Y:S02]  /*17220*/  SYNCS.PHASECHK.TRANS64.TRYWAIT P0, [R7+URZ], R0 ;  /* 0x00000000070075a7 */ /* 0x001064000800017f */
[----:B-1----:R-:W-:Y:S05]  /*17230*/  @!P0 NANOSLEEP.SYNCS 0x989680 ;  /* 0x009896800000895d */ /* 0x002fea0003900000 */
[----:B------:R-:W1:Y:S02]  /*17240*/  @!P0 SYNCS.PHASECHK.TRANS64 P0, [R7+URZ], R0 ;  /* 0x00000000070085a7 */ /* 0x000e64000800007f */
[----:B-1----:R-:W-:Y:S05]  /*17250*/  @!P0 BRA `(.L_x_632) ;  /* 0xfffffffc00f08947 */ /* 0x002fea000383ffff */
[----:B------:R-:W-:Y:S05]  /*17260*/  BRA `(.L_x_651) ;  /* 0xfffffff800307947 */ /* 0x000fea000383ffff */
.L_x_633:
[----:B0-----:R0:W1:Y:S02]  /*17270*/  SYNCS.PHASECHK.TRANS64.TRYWAIT P0, [R7+URZ], R0 ;  /* 0x00000000070075a7 */ /* 0x001064000800017f */
[----:B-1----:R-:W-:Y:S05]  /*17280*/  @!P0 NANOSLEEP.SYNCS 0x989680 ;  /* 0x009896800000895d */ /* 0x002fea0003900000 */
[----:B------:R-:W1:Y:S02]  /*17290*/  @!P0 SYNCS.PHASECHK.TRANS64 P0, [R7+URZ], R0 ;  /* 0x00000000070085a7 */ /* 0x000e64000800007f */
[----:B-1----:R-:W-:Y:S05]  /*172a0*/  @!P0 BRA `(.L_x_633) ;  /* 0xfffffffc00f08947 */ /* 0x002fea000383ffff */
[----:B------:R-:W-:Y:S05]  /*172b0*/  BRA `(.L_x_652) ;  /* 0xfffffff800407947 */ /* 0x000fea000383ffff */
.L_x_634:
[----:B0-----:R0:W1:Y:S02]  /*172c0*/  SYNCS.PHASECHK.TRANS64.TRYWAIT P0, [R7+URZ], R0 ;  /* 0x00000000070075a7 */ /* 0x001064000800017f */
[----:B-1----:R-:W-:Y:S05]  /*172d0*/  @!P0 NANOSLEEP.SYNCS 0x989680 ;  /* 0x009896800000895d */ /* 0x002fea0003900000 */
[----:B------:R-:W1:Y:S02]  /*172e0*/  @!P0 SYNCS.PHASECHK.TRANS64 P0, [R7+URZ], R0 ;  /* 0x00000000070085a7 */ /* 0x000e64000800007f */
[----:B-1----:R-:W-:Y:S05]  /*172f0*/  @!P0 BRA `(.L_x_634) ;  /* 0xfffffffc00f08947 */ /* 0x002fea000383ffff */
[----:B------:R-:W-:Y:S05]  /*17300*/  BRA `(.L_x_653) ;  /* 0xfffffff800507947 */ /* 0x000fea000383ffff */
.L_x_635:
[----:B0-----:R0:W1:Y:S02]  /*17310*/  SYNCS.PHASECHK.TRANS64.TRYWAIT P0, [R7+URZ], R0 ;  /* 0x00000000070075a7 */ /* 0x001064000800017f */
[----:B-1----:R-:W-:Y:S05]  /*17320*/  @!P0 NANOSLEEP.SYNCS 0x989680 ;  /* 0x009896800000895d */ /* 0x002fea0003900000 */
[----:B------:R-:W1:Y:S02]  /*17330*/  @!P0 SYNCS.PHASECHK.TRANS64 P0, [R7+URZ], R0 ;  /* 0x00000000070085a7 */ /* 0x000e64000800007f */
[----:B-1----:R-:W-:Y:S05]  /*17340*/  @!P0 BRA `(.L_x_635) ;  /* 0xfffffffc00f08947 */ /* 0x002fea000383ffff */
[----:B------:R-:W-:Y:S05]  /*17350*/  BRA `(.L_x_654) ;  /* 0xfffffff800607947 */ /* 0x000fea000383ffff */
.L_x_636:
[----:B0-----:R0:W1:Y:S02]  /*17360*/  SYNCS.PHASECHK.TRANS64.TRYWAIT P0, [R7+URZ], R0 ;  /* 0x00000000070075a7 */ /* 0x001064000800017f */
[----:B-1----:R-:W-:Y:S05]  /*17370*/  @!P0 NANOSLEEP.SYNCS 0x989680 ;  /* 0x009896800000895d */ /* 0x002fea0003900000 */
[----:B------:R-:W1:Y:S02]  /*17380*/  @!P0 SYNCS.PHASECHK.TRANS64 P0, [R7+URZ], R0 ;  /* 0x00000000070085a7 */ /* 0x000e64000800007f */
[----:B-1----:R-:W-:Y:S05]  /*17390*/  @!P0 BRA `(.L_x_636) ;  /* 0xfffffffc00f08947 */ /* 0x002fea000383ffff */
[----:B------:R-:W-:Y:S05]  /*173a0*/  BRA `(.L_x_655) ;  /* 0xfffffff800707947 */ /* 0x000fea000383ffff */
.L_x_656:
[----:B------:R-:W-:-:S00]  /*173b0*/  BRA `(.L_x_656) ;  /* 0xfffffffc00fc7947 */ /* 0x000fc0000383ffff */
[----:B------:R-:W-:-:S00]  /*173c0*/  NOP ;  /* 0x0000000000007918 */ /* 0x000fc00000000000 */
        /* <DEDUP_REMOVED lines=11> */
.L_x_657:


//--------------------- .nv.global.init           --------------------------
	.section	.nv.global.init,"aw",@progbits
.nv.global.init:
	.type		$str$22,@object
	.size		$str$22,($str$23 - $str$22)
$str$22:
        /*0000*/ 	.byte	0x6b, 0x5f, 0x74, 0x69, 0x6c, 0x65, 0x5f, 0x63, 0x6f, 0x75, 0x6e, 0x74, 0x20, 0x3e, 0x3d, 0x20
        /*0010*/ 	.byte	0x31, 0x00
	.type		$str$23,@object
	.size		$str$23,(__unnamed_1 - $str$23)
$str$23:
        /*0012*/ 	.byte	0x2f, 0x74, 0x6d, 0x70, 0x2f, 0x63, 0x75, 0x74, 0x6c, 0x61, 0x73, 0x73, 0x5f, 0x73, 0x77, 0x65
        /*0022*/ 	.byte	0x65, 0x70, 0x5f, 0x73, 0x72, 0x63, 0x2f, 0x69, 0x6e, 0x63, 0x6c, 0x75, 0x64, 0x65, 0x2f, 0x63
        /*0032*/ 	.byte	0x75, 0x74, 0x6c, 0x61, 0x73, 0x73, 0x2f, 0x67, 0x65, 0x6d, 0x6d, 0x2f, 0x63, 0x6f, 0x6c, 0x6c
        /*0042*/ 	.byte	0x65, 0x63, 0x74, 0x69, 0x76, 0x65, 0x2f, 0x73, 0x6d, 0x39, 0x30, 0x5f, 0x6d, 0x6d, 0x61, 0x5f
        /*0052*/ 	.byte	0x74, 0x6d, 0x61, 0x5f, 0x67, 0x6d, 0x6d, 0x61, 0x5f, 0x73, 0x73, 0x5f, 0x77, 0x61, 0x72, 0x70
        /*0062*/ 	.byte	0x73, 0x70, 0x65, 0x63, 0x69, 0x61, 0x6c, 0x69, 0x7a, 0x65, 0x64, 0x2e, 0x68, 0x70, 0x70, 0x00
	.type		__unnamed_1,@object
	.size		__unnamed_1,(.L_0 - __unnamed_1)
__unnamed_1:
        /* <DEDUP_REMOVED lines=180> */
        /*0bb2*/ 	.byte	0x74, 0x65, 0x3a, 0x3a, 0x69, 0x64, 0x65, 0x6e, 0x74, 0x69, 0x74, 0x79, 0x5d, 0x00
.L_0:


//--------------------- .nv.shared._ZN7cutlass13device_kernelINS_4gemm6kernel13GemmUniversalIN4cute5tupleIJiiiiEEENS1_10collective13CollectiveMmaINS1_34MainloopSm90TmaGmmaWarpSpecializedILi12ENS5_IJNS4_1CILi1EEESB_SB_EEENS1_35KernelTmaWarpSpecializedCooperativeEEENS5_IJNSA_ILi384EEENSA_ILi192EEENSA_ILi16EEEEEENS_6half_tENS5_IJlSB_lEEESJ_SK_NS4_8TiledMMAINS4_8MMA_AtomIJNS4_4SM904GMMA26MMA_64x192x16_F32F16F16_SSILNSO_5MajorE0ELSQ_0ELNSO_7ScaleInE1ELSR_1EEEEEENS4_6LayoutINS5_IJNSA_ILi2EEESB_SB_EEENS5_IJSB_NSA_ILi0EEESX_EEEEENS5_IJNS4_10UnderscoreES10_S10_EEEEENS4_13SM90_TMA_LOADENS4_14ComposedLayoutINS4_7SwizzleILi1ELi4ELi3EEENS4_18smem_ptr_flag_bitsILi16EEENSU_INS5_IJNSA_ILi8EEESH_EEENS5_IJSH_SB_EEEEEEEvNS4_8identityES13_S1D_vS1E_EENS_8epilogue10collective6detail29Sm90TmaWarpSpecializedAdapterINS1H_15DefaultEpilogueISJ_SK_SK_NS1G_6thread17LinearCombinationISJ_Li1EffLNS1L_9ScaleType4KindE0ELNS_15FloatRoundStyleE2ESJ_EENS1_15EpilogueDefaultEEEEEvvEEEEvNT_6ParamsE --------------------------
	.section	.nv.shared._ZN7cutlass13device_kernelINS_4gemm6kernel13GemmUniversalIN4cute5tupleIJiiiiEEENS1_10collective13CollectiveMmaINS1_34MainloopSm90TmaGmmaWarpSpecializedILi12ENS5_IJNS4_1CILi1EEESB_SB_EEENS1_35KernelTmaWarpSpecializedCooperativeEEENS5_IJNSA_ILi384EEENSA_ILi192EEENSA_ILi16EEEEEENS_6half_tENS5_IJlSB_lEEESJ_SK_NS4_8TiledMMAINS4_8MMA_AtomIJNS4_4SM904GMMA26MMA_64x192x16_F32F16F16_SSILNSO_5MajorE0ELSQ_0ELNSO_7ScaleInE1ELSR_1EEEEEENS4_6LayoutINS5_IJNSA_ILi2EEESB_SB_EEENS5_IJSB_NSA_ILi0EEESX_EEEEENS5_IJNS4_10UnderscoreES10_S10_EEEEENS4_13SM90_TMA_LOADENS4_14ComposedLayoutINS4_7SwizzleILi1ELi4ELi3EEENS4_18smem_ptr_flag_bitsILi16EEENSU_INS5_IJNSA_ILi8EEESH_EEENS5_IJSH_SB_EEEEEEEvNS4_8identityES13_S1D_vS1E_EENS_8epilogue10collective6detail29Sm90TmaWarpSpecializedAdapterINS1H_15DefaultEpilogueISJ_SK_SK_NS1G_6thread17LinearCombinationISJ_Li1EffLNS1L_9ScaleType4KindE0ELNS_15FloatRoundStyleE2ESJ_EENS1_15EpilogueDefaultEEEEEvvEEEEvNT_6ParamsE,"aw",@nobits
	.sectionflags	@""
	.align	16
	.zero		1024


//--------------------- .nv.shared.reserved.0     --------------------------
	.section	.nv.shared.reserved.0,"aw",@nobits
	.weak		__nv_reservedSMEM_offset_0_alias
	.size		__nv_reservedSMEM_offset_0_alias, 0, 0
	.other		__nv_reservedSMEM_offset_0_alias,@"STO_CUDA_RESERVED_SHARED STV_DEFAULT"
__nv_reservedSMEM_offset_0_alias:
	.zero		0


//--------------------- .nv.global                --------------------------
	.section	.nv.global,"aw",@nobits
.nv.global:
	.type		_ZN40_INTERNAL_db915090_4_k_cu_a2abc080_148204cute1_E,@object
	.size		_ZN40_INTERNAL_db915090_4_k_cu_a2abc080_148204cute1_E,(_ZN40_INTERNAL_db915090_4_k_cu_a2abc080_148204cuda3std3__45__cpo6cbeginE - _ZN40_INTERNAL_db915090_4_k_cu_a2abc080_148204cute1_E)
_ZN40_INTERNAL_db915090_4_k_cu_a2abc080_148204cute1_E:
	.zero		1
	.type		_ZN40_INTERNAL_db915090_4_k_cu_a2abc080_148204cuda3std3__45__cpo6cbeginE,@object
	.size		_ZN40_INTERNAL_db915090_4_k_cu_a2abc080_148204cuda3std3__45__cpo6cbeginE,(_ZN40_INTERNAL_db915090_4_k_cu_a2abc080_148204cuda3std3__48in_placeE - _ZN40_INTERNAL_db915090_4_k_cu_a2abc080_148204cuda3std3__45__cpo6cbeginE)
_ZN40_INTERNAL_db915090_4_k_cu_a2abc080_148204cuda3std3__45__cpo6cbeginE:
	.zero		1
	.type		_ZN40_INTERNAL_db915090_4_k_cu_a2abc080_148204cuda3std3__48in_placeE,@object
	.size		_ZN40_INTERNAL_db915090_4_k_cu_a2abc080_148204cuda3std3__48in_placeE,(_ZN40_INTERNAL_db915090_4_k_cu_a2abc080_148204cuda3std6ranges3__45__cpo9iter_moveE - _ZN40_INTERNAL_db915090_4_k_cu_a2abc080_148204cuda3std3__48in_placeE)
_ZN40_INTERNAL_db915090_4_k_cu_a2abc080_148204cuda3std3__48in_placeE:
	.zero		1
	.type		_ZN40_INTERNAL_db915090_4_k_cu_a2abc080_148204cuda3std6ranges3__45__cpo9iter_moveE,@object
	.size		_ZN40_INTERNAL_db915090_4_k_cu_a2abc080_148204cuda3std6ranges3__45__cpo9iter_moveE,(_ZN40_INTERNAL_db915090_4_k_cu_a2abc080_148204cuda3std3__45__cpo5beginE - _ZN40_INTERNAL_db915090_4_k_cu_a2abc080_148204cuda3std6ranges3__45__cpo9iter_moveE)
_ZN40_INTERNAL_db915090_4_k_cu_a2abc080_148204cuda3std6ranges3__45__cpo9iter_moveE:
	.zero		1
	.type		_ZN40_INTERNAL_db915090_4_k_cu_a2abc080_148204cuda3std3__45__cpo5beginE,@object
	.size		_ZN40_INTERNAL_db915090_4_k_cu_a2abc080_148204cuda3std3__45__cpo5beginE,(_ZN40_INTERNAL_db915090_4_k_cu_a2abc080_148204cuda3std3__442_GLOBAL__N__db915090_4_k_cu_a2abc080_148206ignoreE - _ZN40_INTERNAL_db915090_4_k_cu_a2abc080_148204cuda3std3__45__cpo5beginE)
_ZN40_INTERNAL_db915090_4_k_cu_a2abc080_148204cuda3std3__45__cpo5beginE:
	.zero		1
	.type		_ZN40_INTERNAL_db915090_4_k_cu_a2abc080_148204cuda3std3__442_GLOBAL__N__db915090_4_k_cu_a2abc080_148206ignoreE,@object
	.size		_ZN40_INTERNAL_db915090_4_k_cu_a2abc080_148204cuda3std3__442_GLOBAL__N__db915090_4_k_cu_a2abc080_148206ignoreE,(_ZN40_INTERNAL_db915090_4_k_cu_a2abc080_148204cute7productE - _ZN40_INTERNAL_db915090_4_k_cu_a2abc080_148204cuda3std3__442_GLOBAL__N__db915090_4_k_cu_a2abc080_148206ignoreE)
_ZN40_INTERNAL_db915090_4_k_cu_a2abc080_148204cuda3std3__442_GLOBAL__N__db915090_4_k_cu_a2abc080_148206ignoreE:
	.zero		1
	.type		_ZN40_INTERNAL_db915090_4_k_cu_a2abc080_148204cute7productE,@object
	.size		_ZN40_INTERNAL_db915090_4_k_cu_a2abc080_148204cute7productE,(_ZN40_INTERNAL_db915090_4_k_cu_a2abc080_148204cuda3std3__45__cpo3endE - _ZN40_INTERNAL_db915090_4_k_cu_a2abc080_148204cute7productE)
_ZN40_INTERNAL_db915090_4_k_cu_a2abc080_148204cute7productE:
	.zero		1
	.type		_ZN40_INTERNAL_db915090_4_k_cu_a2abc080_148204cuda3std3__45__cpo3endE,@object
	.size		_ZN40_INTERNAL_db915090_4_k_cu_a2abc080_148204cuda3std3__45__cpo3endE,(_ZN40_INTERNAL_db915090_4_k_cu_a2abc080_148204cuda3std3__419piecewise_constructE - _ZN40_INTERNAL_db915090_4_k_cu_a2abc080_148204cuda3std3__45__cpo3endE)
_ZN40_INTERNAL_db915090_4_k_cu_a2abc080_148204cuda3std3__45__cpo3endE:
	.zero		1
	.type		_ZN40_INTERNAL_db915090_4_k_cu_a2abc080_148204cuda3std3__419piecewise_constructE,@object
	.size		_ZN40_INTERNAL_db915090_4_k_cu_a2abc080_148204cuda3std3__419piecewise_constructE,(_ZN40_INTERNAL_db915090_4_k_cu_a2abc080_148204cuda3std3__45__cpo4cendE - _ZN40_INTERNAL_db915090_4_k_cu_a2abc080_148204cuda3std3__419piecewise_constructE)
_ZN40_INTERNAL_db915090_4_k_cu_a2abc080_148204cuda3std3__419piecewise_constructE:
	.zero		1
	.type		_ZN40_INTERNAL_db915090_4_k_cu_a2abc080_148204cuda3std3__45__cpo4cendE,@object
	.size		_ZN40_INTERNAL_db915090_4_k_cu_a2abc080_148204cuda3std3__45__cpo4cendE,(_ZN40_INTERNAL_db915090_4_k_cu_a2abc080_148204cuda3std6ranges3__45__cpo4swapE - _ZN40_INTERNAL_db915090_4_k_cu_a2abc080_148204cuda3std3__45__cpo4cendE)
_ZN40_INTERNAL_db915090_4_k_cu_a2abc080_148204cuda3std3__45__cpo4cendE:
	.zero		1
	.type		_ZN40_INTERNAL_db915090_4_k_cu_a2abc080_148204cuda3std6ranges3__45__cpo4swapE,@object
	.size		_ZN40_INTERNAL_db915090_4_k_cu_a2abc080_148204cuda3std6ranges3__45__cpo4swapE,(.L_8 - _ZN40_INTERNAL_db915090_4_k_cu_a2abc080_148204cuda3std6ranges3__45__cpo4swapE)
_ZN40_INTERNAL_db915090_4_k_cu_a2abc080_148204cuda3std6ranges3__45__cpo4swapE:
	.zero		1
.L_8:


//--------------------- .nv.constant0._ZN7cutlass13device_kernelINS_4gemm6kernel13GemmUniversalIN4cute5tupleIJiiiiEEENS1_10collective13CollectiveMmaINS1_34MainloopSm90TmaGmmaWarpSpecializedILi12ENS5_IJNS4_1CILi1EEESB_SB_EEENS1_35KernelTmaWarpSpecializedCooperativeEEENS5_IJNSA_ILi384EEENSA_ILi192EEENSA_ILi16EEEEEENS_6half_tENS5_IJlSB_lEEESJ_SK_NS4_8TiledMMAINS4_8MMA_AtomIJNS4_4SM904GMMA26MMA_64x192x16_F32F16F16_SSILNSO_5MajorE0ELSQ_0ELNSO_7ScaleInE1ELSR_1EEEEEENS4_6LayoutINS5_IJNSA_ILi2EEESB_SB_EEENS5_IJSB_NSA_ILi0EEESX_EEEEENS5_IJNS4_10UnderscoreES10_S10_EEEEENS4_13SM90_TMA_LOADENS4_14ComposedLayoutINS4_7SwizzleILi1ELi4ELi3EEENS4_18smem_ptr_flag_bitsILi16EEENSU_INS5_IJNSA_ILi8EEESH_EEENS5_IJSH_SB_EEEEEEEvNS4_8identityES13_S1D_vS1E_EENS_8epilogue10collective6detail29Sm90TmaWarpSpecializedAdapterINS1H_15DefaultEpilogueISJ_SK_SK_NS1G_6thread17LinearCombinationISJ_Li1EffLNS1L_9ScaleType4KindE0ELNS_15FloatRoundStyleE2ESJ_EENS1_15EpilogueDefaultEEEEEvvEEEEvNT_6ParamsE --------------------------
	.section	.nv.constant0._ZN7cutlass13device_kernelINS_4gemm6kernel13GemmUniversalIN4cute5tupleIJiiiiEEENS1_10collective13CollectiveMmaINS1_34MainloopSm90TmaGmmaWarpSpecializedILi12ENS5_IJNS4_1CILi1EEESB_SB_EEENS1_35KernelTmaWarpSpecializedCooperativeEEENS5_IJNSA_ILi384EEENSA_ILi192EEENSA_ILi16EEEEEENS_6half_tENS5_IJlSB_lEEESJ_SK_NS4_8TiledMMAINS4_8MMA_AtomIJNS4_4SM904GMMA26MMA_64x192x16_F32F16F16_SSILNSO_5MajorE0ELSQ_0ELNSO_7ScaleInE1ELSR_1EEEEEENS4_6LayoutINS5_IJNSA_ILi2EEESB_SB_EEENS5_IJSB_NSA_ILi0EEESX_EEEEENS5_IJNS4_10UnderscoreES10_S10_EEEEENS4_13SM90_TMA_LOADENS4_14ComposedLayoutINS4_7SwizzleILi1ELi4ELi3EEENS4_18smem_ptr_flag_bitsILi16EEENSU_INS5_IJNSA_ILi8EEESH_EEENS5_IJSH_SB_EEEEEEEvNS4_8identityES13_S1D_vS1E_EENS_8epilogue10collective6detail29Sm90TmaWarpSpecializedAdapterINS1H_15DefaultEpilogueISJ_SK_SK_NS1G_6thread17LinearCombinationISJ_Li1EffLNS1L_9ScaleType4KindE0ELNS_15FloatRoundStyleE2ESJ_EENS1_15EpilogueDefaultEEEEEvvEEEEvNT_6ParamsE,"a",@progbits
	.sectionflags	@""
	.align	4
.nv.constant0._ZN7cutlass13device_kernelINS_4gemm6kernel13GemmUniversalIN4cute5tupleIJiiiiEEENS1_10collective13CollectiveMmaINS1_34MainloopSm90TmaGmmaWarpSpecializedILi12ENS5_IJNS4_1CILi1EEESB_SB_EEENS1_35KernelTmaWarpSpecializedCooperativeEEENS5_IJNSA_ILi384EEENSA_ILi192EEENSA_ILi16EEEEEENS_6half_tENS5_IJlSB_lEEESJ_SK_NS4_8TiledMMAINS4_8MMA_AtomIJNS4_4SM904GMMA26MMA_64x192x16_F32F16F16_SSILNSO_5MajorE0ELSQ_0ELNSO_7ScaleInE1ELSR_1EEEEEENS4_6LayoutINS5_IJNSA_ILi2EEESB_SB_EEENS5_IJSB_NSA_ILi0EEESX_EEEEENS5_IJNS4_10UnderscoreES10_S10_EEEEENS4_13SM90_TMA_LOADENS4_14ComposedLayoutINS4_7SwizzleILi1ELi4ELi3EEENS4_18smem_ptr_flag_bitsILi16EEENSU_INS5_IJNSA_ILi8EEESH_EEENS5_IJSH_SB_EEEEEEEvNS4_8identityES13_S1D_vS1E_EENS_8epilogue10collective6detail29Sm90TmaWarpSpecializedAdapterINS1H_15DefaultEpilogueISJ_SK_SK_NS1G_6thread17LinearCombinationISJ_Li1EffLNS1L_9ScaleType4KindE0ELNS_15FloatRoundStyleE2ESJ_EENS1_15EpilogueDefaultEEEEEvvEEEEvNT_6ParamsE:
	.zero		1664


//--------------------- SYMBOLS --------------------------

	.type		.nv.reservedSmem.offset0,@object
	.size		.nv.reservedSmem.offset0,0x4
	.type		__assertfail,@function
